# CuTe-DSL kernel — source=fa4 family=fa4_fwd_sm100
# config = {"dtype": "BFloat16", "causal": false, "use_2cta": false, "q_stage": 1, "head_dim": 192, "head_dim_v": 128}


// ===== COMPILED SASS (sm_100a) =====

	.target	sm_100a

	.elftype	@"ET_EXEC"


//--------------------- .note.nv.tkinfo           --------------------------
	.section	.note.nv.tkinfo,"",@"SHT_NOTE"
	.sectionflags	@"SHF_NOTE_NV_TKINFO"
	.tkinfo
        /*0018*/ 	.word	0x00000081
        /*0030*/ 	.string	""
        /*0030*/ 	.string	"ptxas"
        /*0030*/ 	.string	"Cuda compilation tools, release 12.9, V12.9.83"
        /*0030*/ 	.string	"Build system must define TOOLS_VERSION_EXTENDED"
        /*0030*/ 	.string	"-O 3 -arch sm_100a "



//--------------------- .note.nv.cuver            --------------------------
	.section	.note.nv.cuver,"",@"SHT_NOTE"
	.sectionflags	@"SHF_NOTE_NV_CUVER"
        /*0018*/ 	.short	0x0001
        /*001a*/ 	.short	0x0064
        /*001c*/ 	.short	0x0001
        /*001e*/ 	.short	0x0000
        /*0020*/ 	.short	0x0001
        /*0022*/ 	.short	0x0000


//--------------------- .nv.info                  --------------------------
	.section	.nv.info,"",@"SHT_CUDA_INFO"
	.align	4


	//----- nvinfo : EIATTR_REGCOUNT
	.align		4
        /*0000*/ 	.byte	0x04, 0x2f
        /*0002*/ 	.short	(.L_4 - .L_3)
	.align		4
.L_3:
        /*0004*/ 	.word	index@(kernel_cutlass_kernel_flash_attncuteflash_fwd_sm100FlashAttentionForwardSm100_object_at__tensor0000o19211101213_tensor0000o19211101213_tensor0000o12810111213_tensor0000o12811101213_tensor_0)
        /*0008*/ 	.word	0x00000080


	//----- nvinfo : EIATTR_FRAME_SIZE
	.align		4
.L_4:
        /*000c*/ 	.byte	0x04, 0x11
        /*000e*/ 	.short	(.L_6 - .L_5)
	.align		4
.L_5:
        /*0010*/ 	.word	index@($__internal_2_$__cuda_sm10x_tcgen05_guardrail_trap_unallocated_columns_being_dealloced)
        /*0014*/ 	.word	0x00000000


	//----- nvinfo : EIATTR_FRAME_SIZE
	.align		4
.L_6:
        /*0018*/ 	.byte	0x04, 0x11
        /*001a*/ 	.short	(.L_8 - .L_7)
	.align		4
.L_7:
        /*001c*/ 	.word	index@($__internal_1_$__cuda_sm10x_tcgen05_guardrail_trap_phase_invalid_during_alloc)
        /*0020*/ 	.word	0x00000000


	//----- nvinfo : EIATTR_FRAME_SIZE
	.align		4
.L_8:
        /*0024*/ 	.byte	0x04, 0x11
        /*0026*/ 	.short	(.L_10 - .L_9)
	.align		4
.L_9:
        /*0028*/ 	.word	index@($__internal_0_$__cuda_sm10x_tcgen05_guardrail_trap_col_being_dealloced_not_returned_by_alloc)
        /*002c*/ 	.word	0x00000000


	//----- nvinfo : EIATTR_FRAME_SIZE
	.align		4
.L_10:
        /*0030*/ 	.byte	0x04, 0x11
        /*0032*/ 	.short	(.L_12 - .L_11)
	.align		4
.L_11:
        /*0034*/ 	.word	index@(kernel_cutlass_kernel_flash_attncuteflash_fwd_sm100FlashAttentionForwardSm100_object_at__tensor0000o19211101213_tensor0000o19211101213_tensor0000o12810111213_tensor0000o12811101213_tensor_0)
        /*0038*/ 	.word	0x00000000


	//----- nvinfo : EIATTR_MIN_STACK_SIZE
	.align		4
.L_12:
        /*003c*/ 	.byte	0x04, 0x12
        /*003e*/ 	.short	(.L_14 - .L_13)
	.align		4
.L_13:
        /*0040*/ 	.word	index@(kernel_cutlass_kernel_flash_attncuteflash_fwd_sm100FlashAttentionForwardSm100_object_at__tensor0000o19211101213_tensor0000o19211101213_tensor0000o12810111213_tensor0000o12811101213_tensor_0)
        /*0044*/ 	.word	0x00000000
.L_14:


//--------------------- .nv.info.kernel_cutlass_kernel_flash_attncuteflash_fwd_sm100FlashAttentionForwardSm100_object_at__tensor0000o19211101213_tensor0000o19211101213_tensor0000o12810111213_tensor0000o12811101213_tensor_0 --------------------------
	.section	.nv.info.kernel_cutlass_kernel_flash_attncuteflash_fwd_sm100FlashAttentionForwardSm100_object_at__tensor0000o19211101213_tensor0000o19211101213_tensor0000o12810111213_tensor0000o12811101213_tensor_0,"",@"SHT_CUDA_INFO"
	.sectionflags	@""
	.align	4


	//----- nvinfo : EIATTR_CUDA_API_VERSION
	.align		4
        /*0000*/ 	.byte	0x04, 0x37
        /*0002*/ 	.short	(.L_16 - .L_15)
.L_15:
        /*0004*/ 	.word	0x00000081


	//----- nvinfo : EIATTR_KPARAM_INFO
	.align		4
.L_16:
        /*0008*/ 	.byte	0x04, 0x17
        /*000a*/ 	.short	(.L_18 - .L_17)
.L_17:
        /*000c*/ 	.word	0x00000000
        /*0010*/ 	.short	0x0011
        /*0012*/ 	.short	0x02a8
        /*0014*/ 	.byte	0x00, 0xf0, 0x11, 0x00


	//----- nvinfo : EIATTR_KPARAM_INFO
	.align		4
.L_18:
        /*0018*/ 	.byte	0x04, 0x17
        /*001a*/ 	.short	(.L_20 - .L_19)
.L_19:
        /*001c*/ 	.word	0x00000000
        /*0020*/ 	.short	0x0010
        /*0022*/ 	.short	0x029c
        /*0024*/ 	.byte	0x00, 0xf0, 0x31, 0x00


	//----- nvinfo : EIATTR_KPARAM_INFO
	.align		4
.L_20:
        /*0028*/ 	.byte	0x04, 0x17
        /*002a*/ 	.short	(.L_22 - .L_21)
.L_21:
        /*002c*/ 	.word	0x00000000
        /*0030*/ 	.short	0x000f
        /*0032*/ 	.short	0x0298
        /*0034*/ 	.byte	0x00, 0xf0, 0x11, 0x00


	//----- nvinfo : EIATTR_KPARAM_INFO
	.align		4
.L_22:
        /*0038*/ 	.byte	0x04, 0x17
        /*003a*/ 	.short	(.L_24 - .L_23)
.L_23:
        /*003c*/ 	.word	0x00000000
        /*0040*/ 	.short	0x000e
        /*0042*/ 	.short	0x0294
        /*0044*/ 	.byte	0x00, 0xf0, 0x11, 0x00


	//----- nvinfo : EIATTR_KPARAM_INFO
	.align		4
.L_24:
        /*0048*/ 	.byte	0x04, 0x17
        /*004a*/ 	.short	(.L_26 - .L_25)
.L_25:
        /*004c*/ 	.word	0x00000000
        /*0050*/ 	.short	0x000d
        /*0052*/ 	.short	0x0290
        /*0054*/ 	.byte	0x00, 0xf0, 0x11, 0x00


	//----- nvinfo : EIATTR_KPARAM_INFO
	.align		4
.L_26:
        /*0058*/ 	.byte	0x04, 0x17
        /*005a*/ 	.short	(.L_28 - .L_27)
.L_27:
        /*005c*/ 	.word	0x00000000
        /*0060*/ 	.short	0x000c
        /*0062*/ 	.short	0x028c
        /*0064*/ 	.byte	0x00, 0xf0, 0x11, 0x00


	//----- nvinfo : EIATTR_KPARAM_INFO
	.align		4
.L_28:
        /*0068*/ 	.byte	0x04, 0x17
        /*006a*/ 	.short	(.L_30 - .L_29)
.L_29:
        /*006c*/ 	.word	0x00000000
        /*0070*/ 	.short	0x000b
        /*0072*/ 	.short	0x0287
        /*0074*/ 	.byte	0x00, 0xf0, 0x0d, 0x00


	//----- nvinfo : EIATTR_KPARAM_INFO
	.align		4
.L_30:
        /*0078*/ 	.byte	0x04, 0x17
        /*007a*/ 	.short	(.L_32 - .L_31)
.L_31:
        /*007c*/ 	.word	0x00000000
        /*0080*/ 	.short	0x000a
        /*0082*/ 	.short	0x0284
        /*0084*/ 	.byte	0x00, 0xf0, 0x0d, 0x00


	//----- nvinfo : EIATTR_KPARAM_INFO
	.align		4
.L_32:
        /*0088*/ 	.byte	0x04, 0x17
        /*008a*/ 	.short	(.L_34 - .L_33)
.L_33:
        /*008c*/ 	.word	0x00000000
        /*0090*/ 	.short	0x0009
        /*0092*/ 	.short	0x0280
        /*0094*/ 	.byte	0x00, 0xf0, 0x11, 0x00


	//----- nvinfo : EIATTR_KPARAM_INFO
	.align		4
.L_34:
        /*0098*/ 	.byte	0x04, 0x17
        /*009a*/ 	.short	(.L_36 - .L_35)
.L_35:
        /*009c*/ 	.word	0x00000000
        /*00a0*/ 	.short	0x0008
        /*00a2*/ 	.short	0x0200
        /*00a4*/ 	.byte	0x00, 0xf0, 0x01, 0x02


	//----- nvinfo : EIATTR_KPARAM_INFO
	.align		4
.L_36:
        /*00a8*/ 	.byte	0x04, 0x17
        /*00aa*/ 	.short	(.L_38 - .L_37)
.L_37:
        /*00ac*/ 	.word	0x00000000
        /*00b0*/ 	.short	0x0007
        /*00b2*/ 	.short	0x0180
        /*00b4*/ 	.byte	0x00, 0xf0, 0x01, 0x02


	//----- nvinfo : EIATTR_KPARAM_INFO
	.align		4
.L_38:
        /*00b8*/ 	.byte	0x04, 0x17
        /*00ba*/ 	.short	(.L_40 - .L_39)
.L_39:
        /*00bc*/ 	.word	0x00000000
        /*00c0*/ 	.short	0x0006
        /*00c2*/ 	.short	0x0100
        /*00c4*/ 	.byte	0x00, 0xf0, 0x01, 0x02


	//----- nvinfo : EIATTR_KPARAM_INFO
	.align		4
.L_40:
        /*00c8*/ 	.byte	0x04, 0x17
        /*00ca*/ 	.short	(.L_42 - .L_41)
.L_41:
        /*00cc*/ 	.word	0x00000000
        /*00d0*/ 	.short	0x0005
        /*00d2*/ 	.short	0x0080
        /*00d4*/ 	.byte	0x00, 0xf0, 0x01, 0x02


	//----- nvinfo : EIATTR_KPARAM_INFO
	.align		4
.L_42:
        /*00d8*/ 	.byte	0x04, 0x17
        /*00da*/ 	.short	(.L_44 - .L_43)
.L_43:
        /*00dc*/ 	.word	0x00000000
        /*00e0*/ 	.short	0x0004
        /*00e2*/ 	.short	0x0030
        /*00e4*/ 	.byte	0x00, 0xf0, 0xa1, 0x00


	//----- nvinfo : EIATTR_KPARAM_INFO
	.align		4
.L_44:
        /*00e8*/ 	.byte	0x04, 0x17
        /*00ea*/ 	.short	(.L_46 - .L_45)
.L_45:
        /*00ec*/ 	.word	0x00000000
        /*00f0*/ 	.short	0x0003
        /*00f2*/ 	.short	0x0024
        /*00f4*/ 	.byte	0x00, 0xf0, 0x31, 0x00


	//----- nvinfo : EIATTR_KPARAM_INFO
	.align		4
.L_46:
        /*00f8*/ 	.byte	0x04, 0x17
        /*00fa*/ 	.short	(.L_48 - .L_47)
.L_47:
        /*00fc*/ 	.word	0x00000000
        /*0100*/ 	.short	0x0002
        /*0102*/ 	.short	0x0018
        /*0104*/ 	.byte	0x00, 0xf0, 0x31, 0x00


	//----- nvinfo : EIATTR_KPARAM_INFO
	.align		4
.L_48:
        /*0108*/ 	.byte	0x04, 0x17
        /*010a*/ 	.short	(.L_50 - .L_49)
.L_49:
        /*010c*/ 	.word	0x00000000
        /*0110*/ 	.short	0x0001
        /*0112*/ 	.short	0x000c
        /*0114*/ 	.byte	0x00, 0xf0, 0x31, 0x00


	//----- nvinfo : EIATTR_KPARAM_INFO
	.align		4
.L_50:
        /*0118*/ 	.byte	0x04, 0x17
        /*011a*/ 	.short	(.L_52 - .L_51)
.L_51:
        /*011c*/ 	.word	0x00000000
        /*0120*/ 	.short	0x0000
        /*0122*/ 	.short	0x0000
        /*0124*/ 	.byte	0x00, 0xf0, 0x31, 0x00


	//----- nvinfo : EIATTR_AT_ENTRY_FRAGMENTS
	.align		4
.L_52:
        /*0128*/ 	.byte	0x04, 0x4f
        /*012a*/ 	.short	(.L_54 - .L_53)


	//   ....[0]....
.L_53:
        /*012c*/ 	.word	0x00000004


	//----- nvinfo : EIATTR_RESERVED_SMEM_USED
	.align		4
.L_54:
        /*0130*/ 	.byte	0x01, 0x41
	.zero		2


	//----- nvinfo : EIATTR_SPARSE_MMA_MASK
	.align		4
        /*0134*/ 	.byte	0x03, 0x50
        /*0136*/ 	.short	0x0000


	//----- nvinfo : EIATTR_TCGEN05_1CTA_USED
	.align		4
        /*0138*/ 	.byte	0x01, 0x51
	.zero		2


	//----- nvinfo : EIATTR_MAXREG_COUNT
	.align		4
        /*013c*/ 	.byte	0x03, 0x1b
        /*013e*/ 	.short	0x0080


	//----- nvinfo : EIATTR_NUM_BARRIERS
	.align		4
        /*0140*/ 	.byte	0x02, 0x4c
        /*0142*/ 	.byte	0x10
	.zero		1


	//----- nvinfo : EIATTR_INT_WARP_WIDE_INSTR_OFFSETS
	.align		4
        /*0144*/ 	.byte	0x04, 0x31
        /*0146*/ 	.short	(.L_56 - .L_55)


	//   ....[0]....
.L_55:
        /*0148*/ 	.word	0x00002780


	//   ....[1]....
        /*014c*/ 	.word	0x000027b0


	//----- nvinfo : EIATTR_COOP_GROUP_MASK_REGIDS
	.align		4
.L_56:
        /*0150*/ 	.byte	0x04, 0x29
        /*0152*/ 	.short	(.L_58 - .L_57)


	//   ....[0]....
.L_57:
        /*0154*/ 	.word	0xffffffff


	//   ....[1]....
        /*0158*/ 	.word	0xffffffff


	//   ....[2]....
        /*015c*/ 	.word	0xffffffff


	//   ....[3]....
        /*0160*/ 	.word	0xffffffff


	//   ....[4]....
        /*0164*/ 	.word	0xffffffff


	//   ....[5]....
        /*0168*/ 	.word	0xffffffff


	//   ....[6]....
        /*016c*/ 	.word	0xffffffff


	//   ....[7]....
        /*0170*/ 	.word	0xffffffff


	//----- nvinfo : EIATTR_COOP_GROUP_INSTR_OFFSETS
	.align		4
.L_58:
        /*0174*/ 	.byte	0x04, 0x28
        /*0176*/ 	.short	(.L_60 - .L_59)


	//   ....[0]....
.L_59:
        /*0178*/ 	.word	0x00000840


	//   ....[1]....
        /*017c*/ 	.word	0x00000b00


	//   ....[2]....
        /*0180*/ 	.word	0x00000c40


	//   ....[3]....
        /*0184*/ 	.word	0x00002690


	//   ....[4]....
        /*0188*/ 	.word	0x00002860


	//   ....[5]....
        /*018c*/ 	.word	0x00006da0


	//   ....[6]....
        /*0190*/ 	.word	0x00008510


	//   ....[7]....
        /*0194*/ 	.word	0x00008d80


	//----- nvinfo : EIATTR_REG_RECONFIG
	.align		4
.L_60:
        /*0198*/ 	.byte	0x01, 0x54
	.zero		2


	//----- nvinfo : EIATTR_VRC_CTA_INIT_COUNT
	.align		4
        /*019c*/ 	.byte	0x02, 0x4a
        /*019e*/ 	.byte	0x80
	.zero		1


	//----- nvinfo : EIATTR_MBARRIER_INSTR_OFFSETS
	.align		4
        /*01a0*/ 	.byte	0x04, 0x39
        /*01a2*/ 	.short	(.L_62 - .L_61)


	//   ....[0]....
.L_61:
        /*01a4*/ 	.word	0x000002d0
        /*01a8*/ 	.word	0x000000ff
        /*01ac*/ 	.word	0x00000000
        /*01b0*/ 	.short	0x0100
        /*01b2*/ 	.byte	0x04
	.zero		1


	//   ....[1]....
        /*01b4*/ 	.word	0x000002e0
        /*01b8*/ 	.word	0x000000ff
        /*01bc*/ 	.word	0x00000008
        /*01c0*/ 	.short	0x0100
        /*01c2*/ 	.byte	0x04
	.zero		1


	//   ....[2]....
        /*01c4*/ 	.word	0x000002f0
        /*01c8*/ 	.word	0x000000ff
        /*01cc*/ 	.word	0x00000010
        /*01d0*/ 	.short	0x0100
        /*01d2*/ 	.byte	0x04
	.zero		1


	//   ....[3]....
        /*01d4*/ 	.word	0x00000300
        /*01d8*/ 	.word	0x000000ff
        /*01dc*/ 	.word	0x00000018
        /*01e0*/ 	.short	0x0100
        /*01e2*/ 	.byte	0x04
	.zero		1


	//   ....[4]....
        /*01e4*/ 	.word	0x00000310
        /*01e8*/ 	.word	0x000000ff
        /*01ec*/ 	.word	0x00000020
        /*01f0*/ 	.short	0x0100
        /*01f2*/ 	.byte	0x04
	.zero		1


	//   ....[5]....
        /*01f4*/ 	.word	0x00000320
        /*01f8*/ 	.word	0x000000ff
        /*01fc*/ 	.word	0x00000028
        /*0200*/ 	.short	0x0100
        /*0202*/ 	.byte	0x04
	.zero		1


	//   ....[6]....
        /*0204*/ 	.word	0x00000330
        /*0208*/ 	.word	0x000000ff
        /*020c*/ 	.word	0x00000030
        /*0210*/ 	.short	0x0100
        /*0212*/ 	.byte	0x04
	.zero		1


	//   ....[7]....
        /*0214*/ 	.word	0x00000340
        /*0218*/ 	.word	0x000000ff
        /*021c*/ 	.word	0x00000038
        /*0220*/ 	.short	0x0100
        /*0222*/ 	.byte	0x04
	.zero		1


	//   ....[8]....
        /*0224*/ 	.word	0x00000350
        /*0228*/ 	.word	0x000000ff
        /*022c*/ 	.word	0x00000040
        /*0230*/ 	.short	0x0100
        /*0232*/ 	.byte	0x04
	.zero		1


	//   ....[9]....
        /*0234*/ 	.word	0x00000360
        /*0238*/ 	.word	0x000000ff
        /*023c*/ 	.word	0x00000048
        /*0240*/ 	.short	0x0100
        /*0242*/ 	.byte	0x04
	.zero		1


	//   ....[10]....
        /*0244*/ 	.word	0x00000370
        /*0248*/ 	.word	0x000000ff
        /*024c*/ 	.word	0x00000050
        /*0250*/ 	.short	0x0100
        /*0252*/ 	.byte	0x04
	.zero		1


	//   ....[11]....
        /*0254*/ 	.word	0x00000380
        /*0258*/ 	.word	0x000000ff
        /*025c*/ 	.word	0x00000058
        /*0260*/ 	.short	0x0100
        /*0262*/ 	.byte	0x04
	.zero		1


	//   ....[12]....
        /*0264*/ 	.word	0x00000390
        /*0268*/ 	.word	0x000000ff
        /*026c*/ 	.word	0x00000060
        /*0270*/ 	.short	0x0100
        /*0272*/ 	.byte	0x04
	.zero		1


	//   ....[13]....
        /*0274*/ 	.word	0x000003a0
        /*0278*/ 	.word	0x000000ff
        /*027c*/ 	.word	0x00000068
        /*0280*/ 	.short	0x0100
        /*0282*/ 	.byte	0x04
	.zero		1


	//   ....[14]....
        /*0284*/ 	.word	0x000003b0
        /*0288*/ 	.word	0x000000ff
        /*028c*/ 	.word	0x00000070
        /*0290*/ 	.short	0x0100
        /*0292*/ 	.byte	0x04
	.zero		1


	//   ....[15]....
        /*0294*/ 	.word	0x000003c0
        /*0298*/ 	.word	0x000000ff
        /*029c*/ 	.word	0x00000078
        /*02a0*/ 	.short	0x0100
        /*02a2*/ 	.byte	0x04
	.zero		1


	//   ....[16]....
        /*02a4*/ 	.word	0x000003d0
        /*02a8*/ 	.word	0x000000ff
        /*02ac*/ 	.word	0x00000080
        /*02b0*/ 	.short	0x0100
        /*02b2*/ 	.byte	0x04
	.zero		1


	//   ....[17]....
        /*02b4*/ 	.word	0x000003e0
        /*02b8*/ 	.word	0x000000ff
        /*02bc*/ 	.word	0x00000088
        /*02c0*/ 	.short	0x0100
        /*02c2*/ 	.byte	0x04
	.zero		1


	//   ....[18]....
        /*02c4*/ 	.word	0x00000780
        /*02c8*/ 	.word	0x000000ff
        /*02cc*/ 	.word	0x00000080
        /*02d0*/ 	.short	0x010a
        /*02d2*/ 	.byte	0x04
	.zero		1


	//   ....[19]....
        /*02d4*/ 	.word	0x000007f0
        /*02d8*/ 	.word	0x000000ff
        /*02dc*/ 	.word	0x00000088
        /*02e0*/ 	.short	0x0101
        /*02e2*/ 	.byte	0x04
	.zero		1


	//   ....[20]....
        /*02e4*/ 	.word	0x00000bb0
        /*02e8*/ 	.word	0x000000ff
        /*02ec*/ 	.word	0x00000000
        /*02f0*/ 	.short	0x010a
        /*02f2*/ 	.byte	0x06
	.zero		1


	//   ....[21]....
        /*02f4*/ 	.word	0x00000ca0
        /*02f8*/ 	.word	0x000000ff
        /*02fc*/ 	.word	0x00000010
        /*0300*/ 	.short	0x010a
        /*0302*/ 	.byte	0x06
	.zero		1


	//   ....[22]....
        /*0304*/ 	.word	0x00001620
        /*0308*/ 	.word	0x000000ff
        /*030c*/ 	.word	0x00000010
        /*0310*/ 	.short	0x010a
        /*0312*/ 	.byte	0x12
	.zero		1


	//   ....[23]....
        /*0314*/ 	.word	0x00001680
        /*0318*/ 	.word	0x000000ff
        /*031c*/ 	.word	0x00000048
        /*0320*/ 	.short	0x010a
        /*0322*/ 	.byte	0x06
	.zero		1


	//   ....[24]....
        /*0324*/ 	.word	0x000019a0
        /*0328*/ 	.word	0x000000ff
        /*032c*/ 	.word	0x00000050
        /*0330*/ 	.short	0x010a
        /*0332*/ 	.byte	0x06
	.zero		1


	//   ....[25]....
        /*0334*/ 	.word	0x00001b50
        /*0338*/ 	.word	0x000000ff
        /*033c*/ 	.word	0x00000010
        /*0340*/ 	.short	0x010a
        /*0342*/ 	.byte	0x16
	.zero		1


	//   ....[26]....
        /*0344*/ 	.word	0x00001fc0
        /*0348*/ 	.word	0x000000ff
        /*034c*/ 	.word	0x00000010
        /*0350*/ 	.short	0x010a
        /*0352*/ 	.byte	0x13
	.zero		1


	//   ....[27]....
        /*0354*/ 	.word	0x00001fe0
        /*0358*/ 	.word	0x000000ff
        /*035c*/ 	.word	0x00000048
        /*0360*/ 	.short	0x010a
        /*0362*/ 	.byte	0x06
	.zero		1


	//   ....[28]....
        /*0364*/ 	.word	0x00002410
        /*0368*/ 	.word	0x000000ff
        /*036c*/ 	.word	0x00000050
        /*0370*/ 	.short	0x010a
        /*0372*/ 	.byte	0x12
	.zero		1


	//   ....[29]....
        /*0374*/ 	.word	0x00002960
        /*0378*/ 	.word	0x000000ff
        /*037c*/ 	.word	0x00000028
        /*0380*/ 	.short	0x010a
        /*0382*/ 	.byte	0x11
	.zero		1


	//   ....[30]....
        /*0384*/ 	.word	0x00002a80
        /*0388*/ 	.word	0x000000ff
        /*038c*/ 	.word	0x00000030
        /*0390*/ 	.short	0x010a
        /*0392*/ 	.byte	0x11
	.zero		1


	//   ....[31]....
        /*0394*/ 	.word	0x00002ce0
        /*0398*/ 	.word	0x000000ff
        /*039c*/ 	.word	0x00000008
        /*03a0*/ 	.short	0x010a
        /*03a2*/ 	.byte	0x11
	.zero		1


	//   ....[32]....
        /*03a4*/ 	.word	0x00002ec0
        /*03a8*/ 	.word	0x000000ff
        /*03ac*/ 	.word	0x00000030
        /*03b0*/ 	.short	0x010a
        /*03b2*/ 	.byte	0x11
	.zero		1


	//   ....[33]....
        /*03b4*/ 	.word	0x000033e0
        /*03b8*/ 	.word	0x000000ff
        /*03bc*/ 	.word	0x00000028
        /*03c0*/ 	.short	0x010a
        /*03c2*/ 	.byte	0x09
	.zero		1


	//   ....[34]....
        /*03c4*/ 	.word	0x000035c0
        /*03c8*/ 	.word	0x000000ff
        /*03cc*/ 	.word	0x00000030
        /*03d0*/ 	.short	0x010a
        /*03d2*/ 	.byte	0x11
	.zero		1


	//   ....[35]....
        /*03d4*/ 	.word	0x00003800
        /*03d8*/ 	.word	0x000000ff
        /*03dc*/ 	.word	0x00000028
        /*03e0*/ 	.short	0x010a
        /*03e2*/ 	.byte	0x09
	.zero		1


	//   ....[36]....
        /*03e4*/ 	.word	0x00003a60
        /*03e8*/ 	.word	0x000000ff
        /*03ec*/ 	.word	0x00000028
        /*03f0*/ 	.short	0x010a
        /*03f2*/ 	.byte	0x09
	.zero		1


	//   ....[37]....
        /*03f4*/ 	.word	0x00003be0
        /*03f8*/ 	.word	0x000000ff
        /*03fc*/ 	.word	0x00000030
        /*0400*/ 	.short	0x010a
        /*0402*/ 	.byte	0x11
	.zero		1


	//   ....[38]....
        /*0404*/ 	.word	0x00003cb0
        /*0408*/ 	.word	0x000000ff
        /*040c*/ 	.word	0x00000028
        /*0410*/ 	.short	0x010a
        /*0412*/ 	.byte	0x04
	.zero		1


	//   ....[39]....
        /*0414*/ 	.word	0x00003f30
        /*0418*/ 	.word	0x000000ff
        /*041c*/ 	.word	0x00000028
        /*0420*/ 	.short	0x010a
        /*0422*/ 	.byte	0x05
	.zero		1


	//   ....[40]....
        /*0424*/ 	.word	0x000041a0
        /*0428*/ 	.word	0x000000ff
        /*042c*/ 	.word	0x00000030
        /*0430*/ 	.short	0x010a
        /*0432*/ 	.byte	0x11
	.zero		1


	//   ....[41]....
        /*0434*/ 	.word	0x00004310
        /*0438*/ 	.word	0x000000ff
        /*043c*/ 	.word	0x00000028
        /*0440*/ 	.short	0x010a
        /*0442*/ 	.byte	0x06
	.zero		1


	//   ....[42]....
        /*0444*/ 	.word	0x000045b0
        /*0448*/ 	.word	0x000000ff
        /*044c*/ 	.word	0x00000028
        /*0450*/ 	.short	0x010a
        /*0452*/ 	.byte	0x04
	.zero		1


	//   ....[43]....
        /*0454*/ 	.word	0x00004600
        /*0458*/ 	.word	0x000000ff
        /*045c*/ 	.word	0x00000008
        /*0460*/ 	.short	0x010a
        /*0462*/ 	.byte	0x11
	.zero		1


	//   ....[44]....
        /*0464*/ 	.word	0x000046f0
        /*0468*/ 	.word	0x000000ff
        /*046c*/ 	.word	0x00000078
        /*0470*/ 	.short	0x010a
        /*0472*/ 	.byte	0x06
	.zero		1


	//   ....[45]....
        /*0474*/ 	.word	0x00004710
        /*0478*/ 	.word	0x000000ff
        /*047c*/ 	.word	0x00000040
        /*0480*/ 	.short	0x010a
        /*0482*/ 	.byte	0x06
	.zero		1


	//   ....[46]....
        /*0484*/ 	.word	0x00006c40
        /*0488*/ 	.word	0x000000ff
        /*048c*/ 	.word	0x00000048
        /*0490*/ 	.short	0x0101
        /*0492*/ 	.byte	0x06
	.zero		1


	//   ....[47]....
        /*0494*/ 	.word	0x00006db0
        /*0498*/ 	.word	0x000000ff
        /*049c*/ 	.word	0x00000050
        /*04a0*/ 	.short	0x0101
        /*04a2*/ 	.byte	0x06
	.zero		1


	//   ....[48]....
        /*04a4*/ 	.word	0x00006dc0
        /*04a8*/ 	.word	0x000000ff
        /*04ac*/ 	.word	0x00000078
        /*04b0*/ 	.short	0x010a
        /*04b2*/ 	.byte	0x06
	.zero		1


	//   ....[49]....
        /*04b4*/ 	.word	0x00006ec0
        /*04b8*/ 	.word	0x000000ff
        /*04bc*/ 	.word	0x00000040
        /*04c0*/ 	.short	0x010a
        /*04c2*/ 	.byte	0x06
	.zero		1


	//   ....[50]....
        /*04c4*/ 	.word	0x00008290
        /*04c8*/ 	.word	0x000000ff
        /*04cc*/ 	.word	0x00000048
        /*04d0*/ 	.short	0x0101
        /*04d2*/ 	.byte	0x06
	.zero		1


	//   ....[51]....
        /*04d4*/ 	.word	0x00008520
        /*04d8*/ 	.word	0x000000ff
        /*04dc*/ 	.word	0x00000050
        /*04e0*/ 	.short	0x0101
        /*04e2*/ 	.byte	0x06
	.zero		1


	//   ....[52]....
        /*04e4*/ 	.word	0x00008530
        /*04e8*/ 	.word	0x000000ff
        /*04ec*/ 	.word	0x00000078
        /*04f0*/ 	.short	0x010a
        /*04f2*/ 	.byte	0x06
	.zero		1


	//   ....[53]....
        /*04f4*/ 	.word	0x00008a80
        /*04f8*/ 	.word	0x000000ff
        /*04fc*/ 	.word	0x00000078
        /*0500*/ 	.short	0x010a
        /*0502*/ 	.byte	0x04
	.zero		1


	//   ....[54]....
        /*0504*/ 	.word	0x00008cf0
        /*0508*/ 	.word	0x00000003
        /*050c*/ 	.word	0x00000048
        /*0510*/ 	.short	0x0101
        /*0512*/ 	.byte	0xff
	.zero		1


	//   ....[55]....
        /*0514*/ 	.word	0x00008d10
        /*0518*/ 	.word	0x00000003
        /*051c*/ 	.word	0x00000078
        /*0520*/ 	.short	0x0101
        /*0522*/ 	.byte	0xff
	.zero		1


	//   ....[56]....
        /*0524*/ 	.word	0x000092e0
        /*0528*/ 	.word	0x00000003
        /*052c*/ 	.word	0x00000048
        /*0530*/ 	.short	0x0101
        /*0532*/ 	.byte	0xff
	.zero		1


	//   ....[57]....
        /*0534*/ 	.word	0x00009310
        /*0538*/ 	.word	0x00000003
        /*053c*/ 	.word	0x00000078
        /*0540*/ 	.short	0x0101
        /*0542*/ 	.byte	0xff
	.zero		1


	//   ....[58]....
        /*0544*/ 	.word	0x00009380
        /*0548*/ 	.word	0x00000003
        /*054c*/ 	.word	0x00000078
        /*0550*/ 	.short	0x0101
        /*0552*/ 	.byte	0xff
	.zero		1


	//   ....[59]....
        /*0554*/ 	.word	0x00009390
        /*0558*/ 	.word	0x00000003
        /*055c*/ 	.word	0x00000060
        /*0560*/ 	.short	0x010a
        /*0562*/ 	.byte	0xff
	.zero		1


	//   ....[60]....
        /*0564*/ 	.word	0x000093b0
        /*0568*/ 	.word	0x00000003
        /*056c*/ 	.word	0x00000088
        /*0570*/ 	.short	0x010a
        /*0572*/ 	.byte	0xff
	.zero		1


	//   ....[61]....
        /*0574*/ 	.word	0x00009f90
        /*0578*/ 	.word	0x00000003
        /*057c*/ 	.word	0x00000048
        /*0580*/ 	.short	0x0101
        /*0582*/ 	.byte	0xff
	.zero		1


	//   ....[62]....
        /*0584*/ 	.word	0x00009fa0
        /*0588*/ 	.word	0x00000003
        /*058c*/ 	.word	0x00000080
        /*0590*/ 	.short	0x0101
        /*0592*/ 	.byte	0xff
	.zero		1


	//   ....[63]....
        /*0594*/ 	.word	0x0000a0a0
        /*0598*/ 	.word	0x00000003
        /*059c*/ 	.word	0x00000088
        /*05a0*/ 	.short	0x010a
        /*05a2*/ 	.byte	0xff
	.zero		1


	//   ....[64]....
        /*05a4*/ 	.word	0x0000a0f0
        /*05a8*/ 	.word	0x00000002
        /*05ac*/ 	.word	0x00000080
        /*05b0*/ 	.short	0x010a
        /*05b2*/ 	.byte	0xff
	.zero		1


	//   ....[65]....
        /*05b4*/ 	.word	0x0000a150
        /*05b8*/ 	.word	0x00000002
        /*05bc*/ 	.word	0x00000000
        /*05c0*/ 	.short	0x010a
        /*05c2*/ 	.byte	0xff
	.zero		1


	//   ....[66]....
        /*05c4*/ 	.word	0x0000a1b0
        /*05c8*/ 	.word	0x00000003
        /*05cc*/ 	.word	0x00000010
        /*05d0*/ 	.short	0x010a
        /*05d2*/ 	.byte	0xff
	.zero		1


	//   ....[67]....
        /*05d4*/ 	.word	0x0000a230
        /*05d8*/ 	.word	0x0000000e
        /*05dc*/ 	.word	0x00000010
        /*05e0*/ 	.short	0x010a
        /*05e2*/ 	.byte	0xff
	.zero		1


	//   ....[68]....
        /*05e4*/ 	.word	0x0000a2a0
        /*05e8*/ 	.word	0x00000013
        /*05ec*/ 	.word	0x00000048
        /*05f0*/ 	.short	0x010a
        /*05f2*/ 	.byte	0xff
	.zero		1


	//   ....[69]....
        /*05f4*/ 	.word	0x0000a310
        /*05f8*/ 	.word	0x00000013
        /*05fc*/ 	.word	0x00000050
        /*0600*/ 	.short	0x010a
        /*0602*/ 	.byte	0xff
	.zero		1


	//   ....[70]....
        /*0604*/ 	.word	0x0000a390
        /*0608*/ 	.word	0x0000000e
        /*060c*/ 	.word	0x00000010
        /*0610*/ 	.short	0x010a
        /*0612*/ 	.byte	0xff
	.zero		1


	//   ....[71]....
        /*0614*/ 	.word	0x0000a410
        /*0618*/ 	.word	0x00000002
        /*061c*/ 	.word	0x00000010
        /*0620*/ 	.short	0x010a
        /*0622*/ 	.byte	0xff
	.zero		1


	//   ....[72]....
        /*0624*/ 	.word	0x0000a480
        /*0628*/ 	.word	0x00000003
        /*062c*/ 	.word	0x00000048
        /*0630*/ 	.short	0x010a
        /*0632*/ 	.byte	0xff
	.zero		1


	//   ....[73]....
        /*0634*/ 	.word	0x0000a4f0
        /*0638*/ 	.word	0x00000002
        /*063c*/ 	.word	0x00000050
        /*0640*/ 	.short	0x010a
        /*0642*/ 	.byte	0xff
	.zero		1


	//   ....[74]....
        /*0644*/ 	.word	0x0000a570
        /*0648*/ 	.word	0x00000002
        /*064c*/ 	.word	0x00000028
        /*0650*/ 	.short	0x010a
        /*0652*/ 	.byte	0xff
	.zero		1


	//   ....[75]....
        /*0654*/ 	.word	0x0000a5f0
        /*0658*/ 	.word	0x00000002
        /*065c*/ 	.word	0x00000030
        /*0660*/ 	.short	0x010a
        /*0662*/ 	.byte	0xff
	.zero		1


	//   ....[76]....
        /*0664*/ 	.word	0x0000a670
        /*0668*/ 	.word	0x00000002
        /*066c*/ 	.word	0x00000008
        /*0670*/ 	.short	0x010a
        /*0672*/ 	.byte	0xff
	.zero		1


	//   ....[77]....
        /*0674*/ 	.word	0x0000a6f0
        /*0678*/ 	.word	0x00000002
        /*067c*/ 	.word	0x00000030
        /*0680*/ 	.short	0x010a
        /*0682*/ 	.byte	0xff
	.zero		1


	//   ....[78]....
        /*0684*/ 	.word	0x0000a770
        /*0688*/ 	.word	0x00000003
        /*068c*/ 	.word	0x00000028
        /*0690*/ 	.short	0x010a
        /*0692*/ 	.byte	0xff
	.zero		1


	//   ....[79]....
        /*0694*/ 	.word	0x0000a7f0
        /*0698*/ 	.word	0x00000009
        /*069c*/ 	.word	0x00000030
        /*06a0*/ 	.short	0x010a
        /*06a2*/ 	.byte	0xff
	.zero		1


	//   ....[80]....
        /*06a4*/ 	.word	0x0000a870
        /*06a8*/ 	.word	0x00000003
        /*06ac*/ 	.word	0x00000028
        /*06b0*/ 	.short	0x010a
        /*06b2*/ 	.byte	0xff
	.zero		1


	//   ....[81]....
        /*06b4*/ 	.word	0x0000a8f0
        /*06b8*/ 	.word	0x00000003
        /*06bc*/ 	.word	0x00000028
        /*06c0*/ 	.short	0x010a
        /*06c2*/ 	.byte	0xff
	.zero		1


	//   ....[82]....
        /*06c4*/ 	.word	0x0000a970
        /*06c8*/ 	.word	0x00000003
        /*06cc*/ 	.word	0x00000030
        /*06d0*/ 	.short	0x010a
        /*06d2*/ 	.byte	0xff
	.zero		1


	//   ....[83]....
        /*06d4*/ 	.word	0x0000a9f0
        /*06d8*/ 	.word	0x00000003
        /*06dc*/ 	.word	0x00000028
        /*06e0*/ 	.short	0x010a
        /*06e2*/ 	.byte	0xff
	.zero		1


	//   ....[84]....
        /*06e4*/ 	.word	0x0000aa70
        /*06e8*/ 	.word	0x00000002
        /*06ec*/ 	.word	0x00000028
        /*06f0*/ 	.short	0x010a
        /*06f2*/ 	.byte	0xff
	.zero		1


	//   ....[85]....
        /*06f4*/ 	.word	0x0000aaf0
        /*06f8*/ 	.word	0x00000002
        /*06fc*/ 	.word	0x00000030
        /*0700*/ 	.short	0x010a
        /*0702*/ 	.byte	0xff
	.zero		1


	//   ....[86]....
        /*0704*/ 	.word	0x0000ab70
        /*0708*/ 	.word	0x00000002
        /*070c*/ 	.word	0x00000028
        /*0710*/ 	.short	0x010a
        /*0712*/ 	.byte	0xff
	.zero		1


	//   ....[87]....
        /*0714*/ 	.word	0x0000abf0
        /*0718*/ 	.word	0x00000002
        /*071c*/ 	.word	0x00000028
        /*0720*/ 	.short	0x010a
        /*0722*/ 	.byte	0xff
	.zero		1


	//   ....[88]....
        /*0724*/ 	.word	0x0000ac50
        /*0728*/ 	.word	0x00000002
        /*072c*/ 	.word	0x00000008
        /*0730*/ 	.short	0x010a
        /*0732*/ 	.byte	0xff
	.zero		1


	//   ....[89]....
        /*0734*/ 	.word	0x0000acd0
        /*0738*/ 	.word	0x00000002
        /*073c*/ 	.word	0x00000078
        /*0740*/ 	.short	0x010a
        /*0742*/ 	.byte	0xff
	.zero		1


	//   ....[90]....
        /*0744*/ 	.word	0x0000ad30
        /*0748*/ 	.word	0x00000002
        /*074c*/ 	.word	0x00000040
        /*0750*/ 	.short	0x010a
        /*0752*/ 	.byte	0xff
	.zero		1


	//   ....[91]....
        /*0754*/ 	.word	0x0000ad90
        /*0758*/ 	.word	0x00000004
        /*075c*/ 	.word	0x00000078
        /*0760*/ 	.short	0x010a
        /*0762*/ 	.byte	0xff
	.zero		1


	//   ....[92]....
        /*0764*/ 	.word	0x0000ae00
        /*0768*/ 	.word	0x00000002
        /*076c*/ 	.word	0x00000040
        /*0770*/ 	.short	0x010a
        /*0772*/ 	.byte	0xff
	.zero		1


	//   ....[93]....
        /*0774*/ 	.word	0x0000ae70
        /*0778*/ 	.word	0x00000004
        /*077c*/ 	.word	0x00000078
        /*0780*/ 	.short	0x010a
        /*0782*/ 	.byte	0xff
	.zero		1


	//   ....[94]....
        /*0784*/ 	.word	0x0000aee0
        /*0788*/ 	.word	0x00000003
        /*078c*/ 	.word	0x00000078
        /*0790*/ 	.short	0x010a
        /*0792*/ 	.byte	0xff
	.zero		1


	//   ....[95]....
        /*0794*/ 	.word	0x0000af30
        /*0798*/ 	.word	0x00000003
        /*079c*/ 	.word	0x00000060
        /*07a0*/ 	.short	0x010a
        /*07a2*/ 	.byte	0xff
	.zero		1


	//   ....[96]....
        /*07a4*/ 	.word	0x0000afa0
        /*07a8*/ 	.word	0x00000003
        /*07ac*/ 	.word	0x00000088
        /*07b0*/ 	.short	0x010a
        /*07b2*/ 	.byte	0xff
	.zero		1


	//   ....[97]....
        /*07b4*/ 	.word	0x0000aff0
        /*07b8*/ 	.word	0x00000003
        /*07bc*/ 	.word	0x00000088
        /*07c0*/ 	.short	0x010a
        /*07c2*/ 	.byte	0xff
	.zero		1


	//----- nvinfo : EIATTR_NUM_MBARRIERS
	.align		4
.L_62:
        /*07c4*/ 	.byte	0x03, 0x38
        /*07c6*/ 	.short	0x0012


	//----- nvinfo : EIATTR_EXIT_INSTR_OFFSETS
	.align		4
        /*07c8*/ 	.byte	0x04, 0x1c
        /*07ca*/ 	.short	(.L_64 - .L_63)


	//   ....[0]....
.L_63:
        /*07cc*/ 	.word	0x00008ad0


	//   ....[1]....
        /*07d0*/ 	.word	0x0000a0d0


	//----- nvinfo : EIATTR_INDIRECT_BRANCH_TARGETS
	.align		4
.L_64:
        /*07d4*/ 	.byte	0x04, 0x34
        /*07d6*/ 	.short	(.L_66 - .L_65)


	//   ....[0]....
.L_65:
        /*07d8*/ 	.word	.L_x_127@srel
        /*07dc*/ 	.short	0x0
        /*07de*/ 	.short	0x0
        /*07e0*/ 	.word	0x3
        /*07e4*/ 	.word	.L_x_128@srel
        /*07e8*/ 	.word	.L_x_129@srel
        /*07ec*/ 	.word	.L_x_6@srel


	//   ....[1]....
        /*07f0*/ 	.word	.L_x_131@srel
        /*07f4*/ 	.short	0x0
        /*07f6*/ 	.short	0x0
        /*07f8*/ 	.word	0x3
        /*07fc*/ 	.word	.L_x_132@srel
        /*0800*/ 	.word	.L_x_133@srel
        /*0804*/ 	.word	.L_x_6@srel


	//   ....[2]....
        /*0808*/ 	.word	.L_x_135@srel
        /*080c*/ 	.short	0x0
        /*080e*/ 	.short	0x0
        /*0810*/ 	.word	0x3
        /*0814*/ 	.word	.L_x_136@srel
        /*0818*/ 	.word	.L_x_137@srel
        /*081c*/ 	.word	.L_x_6@srel


	//----- nvinfo : EIATTR_REQNTID
	.align		4
.L_66:
        /*0820*/ 	.byte	0x04, 0x10
        /*0822*/ 	.short	(.L_68 - .L_67)
.L_67:
        /*0824*/ 	.word	0x00000200
        /*0828*/ 	.word	0x00000001
        /*082c*/ 	.word	0x00000001


	//----- nvinfo : EIATTR_CRS_STACK_SIZE
	.align		4
.L_68:
        /*0830*/ 	.byte	0x04, 0x1e
        /*0832*/ 	.short	(.L_70 - .L_69)
.L_69:
        /*0834*/ 	.word	0x00000000


	//----- nvinfo : EIATTR_CBANK_PARAM_SIZE
	.align		4
.L_70:
        /*0838*/ 	.byte	0x03, 0x19
        /*083a*/ 	.short	0x02ac


	//----- nvinfo : EIATTR_PARAM_CBANK
	.align		4
        /*083c*/ 	.byte	0x04, 0x0a
        /*083e*/ 	.short	(.L_72 - .L_71)
	.align		4
.L_71:
        /*0840*/ 	.word	index@(.nv.constant0.kernel_cutlass_kernel_flash_attncuteflash_fwd_sm100FlashAttentionForwardSm100_object_at__tensor0000o19211101213_tensor0000o19211101213_tensor0000o12810111213_tensor0000o12811101213_tensor_0)
        /*0844*/ 	.short	0x0380
        /*0846*/ 	.short	0x02ac


	//----- nvinfo : EIATTR_SW_WAR
	.align		4
.L_72:
        /*0848*/ 	.byte	0x04, 0x36
        /*084a*/ 	.short	(.L_74 - .L_73)
.L_73:
        /*084c*/ 	.word	0x00000008
.L_74:


//--------------------- .nv.compat                --------------------------
	.section	.nv.compat,"",@"SHT_CUDA_COMPAT_INFO"
	.align	4
        /*0000*/ 	.byte	0x02, 0x02, 0x02, 0x00, 0x02, 0x05, 0x05, 0x00, 0x02, 0x03, 0x01, 0x00, 0x02, 0x06, 0x01, 0x00


//--------------------- .nv.callgraph             --------------------------
	.section	.nv.callgraph,"",@"SHT_CUDA_CALLGRAPH"
	.align	4
	.sectionentsize	8
	.align		4
        /*0000*/ 	.word	0x00000000
	.align		4
        /*0004*/ 	.word	0xffffffff
	.align		4
        /*0008*/ 	.word	0x00000000
	.align		4
        /*000c*/ 	.word	0xfffffffe
	.align		4
        /*0010*/ 	.word	0x00000000
	.align		4
        /*0014*/ 	.word	0xfffffffd
	.align		4
        /*0018*/ 	.word	0x00000000
	.align		4
        /*001c*/ 	.word	0xfffffffc


//--------------------- .nv.constant2.kernel_cutlass_kernel_flash_attncuteflash_fwd_sm100FlashAttentionForwardSm100_object_at__tensor0000o19211101213_tensor0000o19211101213_tensor0000o12810111213_tensor0000o12811101213_tensor_0 --------------------------
	.section	.nv.constant2.kernel_cutlass_kernel_flash_attncuteflash_fwd_sm100FlashAttentionForwardSm100_object_at__tensor0000o19211101213_tensor0000o19211101213_tensor0000o12810111213_tensor0000o12811101213_tensor_0,"a",@progbits
	.sectionflags	@""
	.align	4
.nv.constant2.kernel_cutlass_kernel_flash_attncuteflash_fwd_sm100FlashAttentionForwardSm100_object_at__tensor0000o19211101213_tensor0000o19211101213_tensor0000o12810111213_tensor0000o12811101213_tensor_0:
        /*0000*/ 	.byte	0xf0, 0x04, 0x00, 0x00, 0xc0, 0x04, 0x00, 0x00, 0x50, 0x46, 0x00, 0x00, 0xb0, 0x05, 0x00, 0x00
        /*0010*/ 	.byte	0x80, 0x05, 0x00, 0x00, 0x50, 0x46, 0x00, 0x00, 0x10, 0x08, 0x00, 0x00, 0x60, 0x06, 0x00, 0x00
        /*0020*/ 	.byte	0x50, 0x46, 0x00, 0x00


//--------------------- .text.kernel_cutlass_kernel_flash_attncuteflash_fwd_sm100FlashAttentionForwardSm100_object_at__tensor0000o19211101213_tensor0000o19211101213_tensor0000o12810111213_tensor0000o12811101213_tensor_0 --------------------------
	.section	.text.kernel_cutlass_kernel_flash_attncuteflash_fwd_sm100FlashAttentionForwardSm100_object_at__tensor0000o19211101213_tensor0000o19211101213_tensor0000o12810111213_tensor0000o12811101213_tensor_0,"ax",@progbits
	.align	128
        .global         kernel_cutlass_kernel_flash_attncuteflash_fwd_sm100FlashAttentionForwardSm100_object_at__tensor0000o19211101213_tensor0000o19211101213_tensor0000o12810111213_tensor0000o12811101213_tensor_0
        .type           kernel_cutlass_kernel_flash_attncuteflash_fwd_sm100FlashAttentionForwardSm100_object_at__tensor0000o19211101213_tensor0000o19211101213_tensor0000o12810111213_tensor0000o12811101213_tensor_0,@function
        .size           kernel_cutlass_kernel_flash_attncuteflash_fwd_sm100FlashAttentionForwardSm100_object_at__tensor0000o19211101213_tensor0000o19211101213_tensor0000o12810111213_tensor0000o12811101213_tensor_0,(.L_x_141 - kernel_cutlass_kernel_flash_attncuteflash_fwd_sm100FlashAttentionForwardSm100_object_at__tensor0000o19211101213_tensor0000o19211101213_tensor0000o12810111213_tensor0000o12811101213_tensor_0)
        .other          kernel_cutlass_kernel_flash_attncuteflash_fwd_sm100FlashAttentionForwardSm100_object_at__tensor0000o19211101213_tensor0000o19211101213_tensor0000o12810111213_tensor0000o12811101213_tensor_0,@"STO_CUDA_ENTRY STV_DEFAULT"
kernel_cutlass_kernel_flash_attncuteflash_fwd_sm100FlashAttentionForwardSm100_object_at__tensor0000o19211101213_tensor0000o19211101213_tensor0000o12810111213_tensor0000o12811101213_tensor_0:
.text.kernel_cutlass_kernel_flash_attncuteflash_fwd_sm100FlashAttentionForwardSm100_object_at__tensor0000o19211101213_tensor0000o19211101213_tensor0000o12810111213_tensor0000o12811101213_tensor_0:
[----:B------:R-:W1:Y:S01]  /*0000*/  LDC R1, c[0x0][0x37c] ;  /* 0x0000df00ff017b82 */ /* 0x000e620000000800 */
[----:B------:R-:W2:Y:S07]  /*0010*/  S2R R16, SR_TID.X ;  /* 0x0000000000107919 */ /* 0x000eae0000002100 */
[----:B------:R-:W3:Y:S08]  /*0020*/  S2UR UR24, SR_CTAID.X ;  /* 0x00000000001879c3 */ /* 0x000ef00000002500 */
[----:B------:R-:W4:Y:S08]  /*0030*/  S2UR UR44, SR_CTAID.Y ;  /* 0x00000000002c79c3 */ /* 0x000f300000002600 */
[----:B------:R-:W5:Y:S01]  /*0040*/  S2UR UR45, SR_CTAID.Z ;  /* 0x00000000002d79c3 */ /* 0x000f620000002700 */
[----:B--2---:R-:W-:-:S04]  /*0050*/  SHF.R.U32.HI R0, RZ, 0x5, R16 ;  /* 0x00000005ff007819 */ /* 0x004fc80000011610 */
[----:B------:R-:W-:-:S13]  /*0060*/  ISETP.NE.AND P0, PT, R0, RZ, PT ;  /* 0x000000ff0000720c */ /* 0x000fda0003f05270 */
[----:B-1-345:R-:W-:Y:S05]  /*0070*/  @P0 BRA `(.L_x_0) ;  /* 0x0000000000e00947 */ /* 0x03afea0003800000 */
[----:B------:R-:W1:Y:S01]  /*0080*/  S2UR UR6, SR_CgaCtaId ;  /* 0x00000000000679c3 */ /* 0x000e620000008800 */
[----:B------:R-:W2:Y:S01]  /*0090*/  LDCU.64 UR4, c[0x0][0x348] ;  /* 0x00006900ff0477ac */ /* 0x000ea20008000a00 */
[----:B------:R-:W-:Y:S01]  /*00a0*/  UMOV UR7, 0x400 ;  /* 0x0000040000077882 */ /* 0x000fe20000000000 */
[----:B------:R-:W-:Y:S01]  /*00b0*/  UMOV UR9, 0x1 ;  /* 0x0000000100097882 */ /* 0x000fe20000000000 */
[----:B------:R-:W-:Y:S01]  /*00c0*/  UMOV UR22, 0x100 ;  /* 0x0000010000167882 */ /* 0x000fe20000000000 */
[----:B------:R-:W-:Y:S01]  /*00d0*/  UMOV UR20, 0x4 ;  /* 0x0000000400147882 */ /* 0x000fe20000000000 */
[----:B------:R-:W-:-:S04]  /*00e0*/  UIADD3 UR22, UPT, UPT, -UR22, 0x100000, URZ ;  /* 0x0010000016167890 */ /* 0x000fc8000fffe1ff */
[----:B------:R-:W-:Y:S02]  /*00f0*/  USHF.L.U32 UR23, UR22, 0xb, URZ ;  /* 0x0000000b16177899 */ /* 0x000fe400080006ff */
[----:B------:R-:W-:Y:S01]  /*0100*/  USHF.L.U32 UR22, UR22, 0x1, URZ ;  /* 0x0000000116167899 */ /* 0x000fe200080006ff */
[----:B------:R-:W-:Y:S01]  /*0110*/  UMOV UR16, 0x80 ;  /* 0x0000008000107882 */ /* 0x000fe20000000000 */
[----:B------:R-:W-:-:S04]  /*0120*/  UIADD3 UR20, UPT, UPT, -UR20, 0x100000, URZ ;  /* 0x0010000014147890 */ /* 0x000fc8000fffe1ff */
[----:B------:R-:W-:Y:S02]  /*0130*/  USHF.L.U32 UR21, UR20, 0xb, URZ ;  /* 0x0000000b14157899 */ /* 0x000fe400080006ff */
[----:B------:R-:W-:Y:S01]  /*0140*/  USHF.L.U32 UR20, UR20, 0x1, URZ ;  /* 0x0000000114147899 */ /* 0x000fe200080006ff */
[----:B------:R-:W-:Y:S01]  /*0150*/  UMOV UR18, 0x20 ;  /* 0x0000002000127882 */ /* 0x000fe20000000000 */
[----:B------:R-:W-:-:S04]  /*0160*/  UIADD3 UR16, UPT, UPT, -UR16, 0x100000, URZ ;  /* 0x0010000010107890 */ /* 0x000fc8000fffe1ff */
[----:B------:R-:W-:Y:S02]  /*0170*/  USHF.L.U32 UR17, UR16, 0xb, URZ ;  /* 0x0000000b10117899 */ /* 0x000fe400080006ff */
[----:B------:R-:W-:Y:S02]  /*0180*/  USHF.L.U32 UR16, UR16, 0x1, URZ ;  /* 0x0000000110107899 */ /* 0x000fe400080006ff */
[----:B------:R-:W-:-:S04]  /*0190*/  UIADD3 UR18, UPT, UPT, -UR18, 0x100000, URZ ;  /* 0x0010000012127890 */ /* 0x000fc8000fffe1ff */
[----:B------:R-:W-:Y:S02]  /*01a0*/  USHF.L.U32 UR19, UR18, 0xb, URZ ;  /* 0x0000000b12137899 */ /* 0x000fe400080006ff */
[----:B------:R-:W-:Y:S02]  /*01b0*/  USHF.L.U32 UR18, UR18, 0x1, URZ ;  /* 0x0000000112127899 */ /* 0x000fe400080006ff */
[----:B--2---:R-:W-:Y:S02]  /*01c0*/  UIADD3 UR14, UP3, UPT, UR4, 0x80, URZ ;  /* 0x00000080040e7890 */ /* 0x004fe4000ff7e0ff */
[----:B------:R-:W-:Y:S02]  /*01d0*/  UIADD3 UR12, UP2, UPT, UR4, 0x100, URZ ;  /* 0x00000100040c7890 */ /* 0x000fe4000ff5e0ff */
[----:B------:R-:W-:Y:S02]  /*01e0*/  UIADD3 UR10, UP1, UPT, UR4, 0x180, URZ ;  /* 0x00000180040a7890 */ /* 0x000fe4000ff3e0ff */
[----:B------:R-:W-:-:S02]  /*01f0*/  UIADD3 UR8, UP0, UPT, UR4, 0x200, URZ ;  /* 0x0000020004087890 */ /* 0x000fc4000ff1e0ff */
[----:B-1----:R-:W-:Y:S02]  /*0200*/  ULEA UR4, UR6, UR7, 0x18 ;  /* 0x0000000706047291 */ /* 0x002fe4000f8ec0ff */
[----:B------:R-:W-:-:S04]  /*0210*/  UIADD3 UR6, UPT, UPT, -UR9, 0x100000, URZ ;  /* 0x0010000009067890 */ /* 0x000fc8000fffe1ff */
[----:B------:R-:W-:Y:S02]  /*0220*/  USHF.L.U32 UR7, UR6, 0xb, URZ ;  /* 0x0000000b06077899 */ /* 0x000fe400080006ff */
[----:B------:R-:W-:Y:S02]  /*0230*/  USHF.L.U32 UR6, UR6, 0x1, URZ ;  /* 0x0000000106067899 */ /* 0x000fe400080006ff */
[----:B------:R-:W-:Y:S02]  /*0240*/  UIADD3.X UR15, UPT, UPT, URZ, UR5, URZ, UP3, !UPT ;  /* 0x00000005ff0f7290 */ /* 0x000fe40009ffe4ff */
[----:B------:R-:W-:Y:S02]  /*0250*/  UIADD3.X UR13, UPT, UPT, URZ, UR5, URZ, UP2, !UPT ;  /* 0x00000005ff0d7290 */ /* 0x000fe400097fe4ff */
[----:B------:R-:W-:Y:S02]  /*0260*/  UIADD3.X UR11, UPT, UPT, URZ, UR5, URZ, UP1, !UPT ;  /* 0x00000005ff0b7290 */ /* 0x000fe40008ffe4ff */
[----:B------:R-:W-:-:S03]  /*0270*/  UIADD3.X UR9, UPT, UPT, URZ, UR5, URZ, UP0, !UPT ;  /* 0x00000005ff097290 */ /* 0x000fc600087fe4ff */
[----:B------:R1:W-:Y:S02]  /*0280*/  UTMACCTL.PF [UR14] ;  /* 0x000000000e0079b9 */ /* 0x0003e40008040000 */
[----:B------:R1:W-:Y:S02]  /*0290*/  UTMACCTL.PF [UR12] ;  /* 0x000000000c0079b9 */ /* 0x0003e40008040000 */
[----:B------:R1:W-:Y:S02]  /*02a0*/  UTMACCTL.PF [UR10] ;  /* 0x000000000a0079b9 */ /* 0x0003e40008040000 */
[----:B------:R1:W-:Y:S01]  /*02b0*/  UTMACCTL.PF [UR8] ;  /* 0x00000000080079b9 */ /* 0x0003e20008040000 */
[----:B------:R-:W2:Y:S02]  /*02c0*/  FENCE.VIEW.ASYNC.S ;  /* 0x00000000000073c6 */ /* 0x000ea40000000000 */
[----:B--2---:R1:W2:Y:S01]  /*02d0*/  SYNCS.EXCH.64 URZ, [UR4], UR6 ;  /* 0x0000000604ff75b2 */ /* 0x0042a20008000100 */
[----:B------:R1:W3:Y:S01]  /*02e0*/  SYNCS.EXCH.64 URZ, [UR4+0x8], UR6 ;  /* 0x0000080604ff75b2 */ /* 0x0002e20008000100 */
[----:B------:R1:W4:Y:S01]  /*02f0*/  SYNCS.EXCH.64 URZ, [UR4+0x10], UR6 ;  /* 0x0000100604ff75b2 */ /* 0x0003220008000100 */
[----:B------:R1:W5:Y:S01]  /*0300*/  SYNCS.EXCH.64 URZ, [UR4+0x18], UR6 ;  /* 0x0000180604ff75b2 */ /* 0x0003620008000100 */
[----:B------:R1:W1:Y:S01]  /*0310*/  SYNCS.EXCH.64 URZ, [UR4+0x20], UR6 ;  /* 0x0000200604ff75b2 */ /* 0x0002620008000100 */
        /* <DEDUP_REMOVED lines=13> */
[----:B------:R-:W-:Y:S01]  /*03f0*/  NOP ;  /* 0x0000000000007918 */ /* 0x000fe20000000000 */
.L_x_0:
[----:B------:R-:W-:Y:S01]  /*0400*/  ISETP.GT.AND P0, PT, R0, 0xb, PT ;  /* 0x0000000b0000780c */ /* 0x000fe20003f04270 */
[----:B------:R-:W-:Y:S01]  /*0410*/  NOP ;  /* 0x0000000000007918 */ /* 0x000fe20000000000 */
[----:B-12345:R-:W-:Y:S11]  /*0420*/  BAR.SYNC.DEFER_BLOCKING 0x0 ;  /* 0x0000000000007b1d */ /* 0x03eff60000010000 */
[----:B------:R-:W-:Y:S05]  /*0430*/  @P0 BRA `(.L_x_1) ;  /* 0x0000000000680947 */ /* 0x000fea0003800000 */
[----:B------:R-:W-:-:S13]  /*0440*/  ISETP.GT.AND P0, PT, R0, 0x5, PT ;  /* 0x000000050000780c */ /* 0x000fda0003f04270 */
[----:B------:R-:W-:Y:S05]  /*0450*/  @P0 BRA `(.L_x_2) ;  /* 0x0000000000300947 */ /* 0x000fea0003800000 */
[----:B------:R-:W-:-:S05]  /*0460*/  IMAD.MOV.U32 R3, RZ, RZ, -0x4 ;  /* 0xfffffffcff037424 */ /* 0x000fca00078e00ff */
[----:B------:R-:W-:-:S05]  /*0470*/  VIADDMNMX.U32 R3, R0, R3, 0x2, PT ;  /* 0x0000000200037446 */ /* 0x000fca0003800003 */
[----:B------:R-:W-:-:S04]  /*0480*/  IMAD.SHL.U32 R4, R3, 0x4, RZ ;  /* 0x0000000403047824 */ /* 0x000fc800078e00ff */
[----:B------:R-:W1:Y:S02]  /*0490*/  LDC R2, c[0x2][R4] ;  /* 0x0080000004027b82 */ /* 0x000e640000000800 */
[----:B-1----:R-:W-:-:S04]  /*04a0*/  SHF.R.S32.HI R3, RZ, 0x1f, R2 ;  /* 0x0000001fff037819 */ /* 0x002fc80000011402 */
.L_x_127:
[----:B------:R-:W-:Y:S05]  /*04b0*/  BRX R2 -0x4c0                                                                                                                                                                                                      (*"BRANCH_TARGETS .L_x_128,.L_x_129,.L_x_6"*) ;  /* 0xfffffff802d07949 */ /* 0x000fea000383ffff */
.L_x_129:
[----:B------:R-:W-:-:S08]  /*04c0*/  NOP ;  /* 0x0000000000007918 */ /* 0x000fd00000000000 */
[----:B------:R-:W1:-:S00]  /*04d0*/  USETMAXREG.DEALLOC.CTAPOOL 0x30 ;  /* 0x00000030000079c8 */ /* 0x000e4000080e0500 */
[----:B-1----:R-:W-:Y:S05]  /*04e0*/  BRA `(.L_x_3) ;  /* 0x0000008400707947 */ /* 0x002fea0003800000 */
.L_x_128:
[----:B------:R-:W-:-:S08]  /*04f0*/  NOP ;  /* 0x0000000000007918 */ /* 0x000fd00000000000 */
[----:B------:R-:W1:-:S00]  /*0500*/  USETMAXREG.DEALLOC.CTAPOOL 0x30 ;  /* 0x00000030000079c8 */ /* 0x000e4000080e0500 */
[----:B-1----:R-:W-:Y:S05]  /*0510*/  BRA `(.L_x_3) ;  /* 0x0000008400647947 */ /* 0x002fea0003800000 */
.L_x_2:
[----:B------:R-:W-:-:S05]  /*0520*/  IMAD.MOV.U32 R3, RZ, RZ, -0x6 ;  /* 0xfffffffaff037424 */ /* 0x000fca00078e00ff */
[----:B------:R-:W-:-:S05]  /*0530*/  VIADDMNMX.U32 R3, R0, R3, 0x2, PT ;  /* 0x0000000200037446 */ /* 0x000fca0003800003 */
[----:B------:R-:W-:-:S04]  /*0540*/  IMAD.SHL.U32 R4, R3, 0x4, RZ ;  /* 0x0000000403047824 */ /* 0x000fc800078e00ff */
[----:B------:R-:W1:Y:S02]  /*0550*/  LDC R2, c[0x2][R4+0xc] ;  /* 0x0080030004027b82 */ /* 0x000e640000000800 */
[----:B-1----:R-:W-:-:S04]  /*0560*/  SHF.R.S32.HI R3, RZ, 0x1f, R2 ;  /* 0x0000001fff037819 */ /* 0x002fc80000011402 */
.L_x_131:
[----:B------:R-:W-:Y:S05]  /*0570*/  BRX R2 -0x580                                                                                                                                                                                                      (*"BRANCH_TARGETS .L_x_132,.L_x_133,.L_x_6"*) ;  /* 0xfffffff802a07949 */ /* 0x000fea000383ffff */
.L_x_133:
[----:B------:R-:W-:-:S08]  /*0580*/  NOP ;  /* 0x0000000000007918 */ /* 0x000fd00000000000 */
[----:B------:R-:W1:-:S00]  /*0590*/  USETMAXREG.DEALLOC.CTAPOOL 0x30 ;  /* 0x00000030000079c8 */ /* 0x000e4000080e0500 */
[----:B-1----:R-:W-:Y:S05]  /*05a0*/  BRA `(.L_x_3) ;  /* 0x0000008400407947 */ /* 0x002fea0003800000 */
.L_x_132:
[----:B------:R-:W-:-:S08]  /*05b0*/  NOP ;  /* 0x0000000000007918 */ /* 0x000fd00000000000 */
[----:B------:R-:W1:-:S00]  /*05c0*/  USETMAXREG.DEALLOC.CTAPOOL 0x30 ;  /* 0x00000030000079c8 */ /* 0x000e4000080e0500 */
[----:B-1----:R-:W-:Y:S05]  /*05d0*/  BRA `(.L_x_3) ;  /* 0x0000008400347947 */ /* 0x002fea0003800000 */
.L_x_1:
[----:B------:R-:W-:-:S13]  /*05e0*/  ISETP.GT.AND P0, PT, R0, 0xd, PT ;  /* 0x0000000d0000780c */ /* 0x000fda0003f04270 */
[----:B------:R-:W-:Y:S05]  /*05f0*/  @P0 BRA `(.L_x_4) ;  /* 0x0000002000a00947 */ /* 0x000fea0003800000 */
[----:B------:R-:W-:-:S05]  /*0600*/  IMAD.MOV.U32 R3, RZ, RZ, -0xc ;  /* 0xfffffff4ff037424 */ /* 0x000fca00078e00ff */
[----:B------:R-:W-:-:S05]  /*0610*/  VIADDMNMX.U32 R3, R0, R3, 0x2, PT ;  /* 0x0000000200037446 */ /* 0x000fca0003800003 */
[----:B------:R-:W-:-:S04]  /*0620*/  IMAD.SHL.U32 R4, R3, 0x4, RZ ;  /* 0x0000000403047824 */ /* 0x000fc800078e00ff */
[----:B------:R-:W1:Y:S02]  /*0630*/  LDC R2, c[0x2][R4+0x18] ;  /* 0x0080060004027b82 */ /* 0x000e640000000800 */
[----:B-1----:R-:W-:-:S04]  /*0640*/  SHF.R.S32.HI R3, RZ, 0x1f, R2 ;  /* 0x0000001fff037819 */ /* 0x002fc80000011402 */
.L_x_135:
[----:B------:R-:W-:Y:S05]  /*0650*/  BRX R2 -0x660                                                                                                                                                                                                      (*"BRANCH_TARGETS .L_x_136,.L_x_137,.L_x_6"*) ;  /* 0xfffffff802687949 */ /* 0x000fea000383ffff */
.L_x_137:
[----:B------:R-:W-:-:S08]  /*0660*/  NOP ;  /* 0x0000000000007918 */ /* 0x000fd00000000000 */
[----:B------:R-:W1:-:S00]  /*0670*/  USETMAXREG.DEALLOC.CTAPOOL 0x30 ;  /* 0x00000030000079c8 */ /* 0x000e4000080e0500 */
[----:B------:R-:W2:Y:S01]  /*0680*/  S2UR UR4, SR_CgaCtaId ;  /* 0x00000000000479c3 */ /* 0x000ea20000008800 */
[----:B------:R-:W-:Y:S01]  /*0690*/  UMOV UR5, 0x400 ;  /* 0x0000040000057882 */ /* 0x000fe20000000000 */
[----:B------:R-:W3:Y:S01]  /*06a0*/  LDCU.64 UR6, c[0x0][0x348] ;  /* 0x00006900ff0677ac */ /* 0x000ee20008000a00 */
[----:B------:R-:W-:Y:S01]  /*06b0*/  USHF.L.U32 UR18, UR24, 0x7, URZ ;  /* 0x0000000718127899 */ /* 0x000fe200080006ff */
[----:B------:R-:W-:Y:S01]  /*06c0*/  UMOV UR17, URZ ;  /* 0x000000ff00117c82 */ /* 0x000fe20008000000 */
[----:B------:R-:W-:Y:S01]  /*06d0*/  UMOV UR19, UR44 ;  /* 0x0000002c00137c82 */ /* 0x000fe20008000000 */
[----:B------:R-:W-:Y:S01]  /*06e0*/  UMOV UR20, UR45 ;  /* 0x0000002d00147c82 */ /* 0x000fe20008000000 */
[----:B------:R-:W-:Y:S01]  /*06f0*/  UMOV UR9, 0x40 ;  /* 0x0000004000097882 */ /* 0x000fe20000000000 */
[----:B------:R-:W-:Y:S01]  /*0700*/  UMOV UR11, UR44 ;  /* 0x0000002c000b7c82 */ /* 0x000fe20008000000 */
[----:B------:R-:W-:Y:S01]  /*0710*/  UMOV UR12, UR45 ;  /* 0x0000002d000c7c82 */ /* 0x000fe20008000000 */
[----:B------:R-:W-:Y:S01]  /*0720*/  UMOV UR10, UR18 ;  /* 0x00000012000a7c82 */ /* 0x000fe20008000000 */
[----:B---3--:R-:W-:-:S02]  /*0730*/  UIADD3 UR6, UP0, UPT, UR6, 0x200, URZ ;  /* 0x0000020006067890 */ /* 0x008fc4000ff1e0ff */
[----:B--2---:R-:W-:Y:S02]  /*0740*/  ULEA UR4, UR4, UR5, 0x18 ;  /* 0x0000000504047291 */ /* 0x004fe4000f8ec0ff */
[----:B------:R-:W-:Y:S02]  /*0750*/  UIADD3.X UR7, UPT, UPT, URZ, UR7, URZ, UP0, !UPT ;  /* 0x00000007ff077290 */ /* 0x000fe400087fe4ff */
[----:B------:R-:W-:Y:S02]  /*0760*/  UIADD3 UR16, UPT, UPT, UR4, 0x800, URZ ;  /* 0x0000080004107890 */ /* 0x000fe4000fffe0ff */
[----:B------:R-:W-:-:S03]  /*0770*/  UIADD3 UR8, UPT, UPT, UR4, 0x4800, URZ ;  /* 0x0000480004087890 */ /* 0x000fc6000fffe0ff */
[----:B------:R-:W1:Y:S02]  /*0780*/  SYNCS.PHASECHK.TRANS64.TRYWAIT P0, [UR4+0x80], RZ ;  /* 0x000080ffff0075a7 */ /* 0x000e640008001104 */
[----:B-1----:R-:W-:Y:S07]  /*0790*/  @!P0 BRA `(.L_x_5) ;  /* 0x0000009800508947 */ /* 0x002fee0003800000 */
.L_x_65:
[----:B------:R2:W-:Y:S01]  /*07a0*/  UTMASTG.4D [UR16], [UR6], desc[URZ] ;  /* 0x0000ff10060073b5 */ /* 0x0005e20008019000 */
[----:B-1----:R-:W-:Y:S01]  /*07b0*/  HFMA2 R2, -RZ, RZ, 0, 5.9604644775390625e-08 ;  /* 0x00000001ff027431 */ /* 0x002fe200000001ff */
[----:B------:R2:W-:Y:S01]  /*07c0*/  UTMASTG.4D [UR8], [UR6], desc[URZ] ;  /* 0x0000ff08060073b5 */ /* 0x0005e20008019000 */
[----:B------:R0:W-:Y:S01]  /*07d0*/  UTMACMDFLUSH ;  /* 0x00000000000079b7 */ /* 0x0001e20000000000 */
[----:B------:R-:W-:-:S04]  /*07e0*/  DEPBAR.LE SB0, 0x0 ;  /* 0x000080000000791a */ /* 0x000fc80000000000 */
[----:B------:R2:W-:Y:S01]  /*07f0*/  SYNCS.ARRIVE.TRANS64.ART0 RZ, [UR4+0x88], R2 ;  /* 0x00008802ffff79a7 */ /* 0x0005e20008500004 */
[----:B------:R-:W-:Y:S05]  /*0800*/  BRA `(.L_x_6) ;  /* 0x0000003c00907947 */ /* 0x000fea0003800000 */
.L_x_136:
[----:B------:R-:W-:-:S08]  /*0810*/  NOP ;  /* 0x0000000000007918 */ /* 0x000fd00000000000 */
[----:B------:R-:W1:-:S00]  /*0820*/  USETMAXREG.DEALLOC.CTAPOOL 0x30 ;  /* 0x00000030000079c8 */ /* 0x000e4000080e0500 */
[----:B------:R-:W2:Y:S01]  /*0830*/  S2UR UR10, SR_CgaCtaId ;  /* 0x00000000000a79c3 */ /* 0x000ea20000008800 */
[----:B------:R-:W-:Y:S01]  /*0840*/  NOP ;  /* 0x0000000000007918 */ /* 0x000fe20000000000 */
[----:B------:R-:W-:Y:S02]  /*0850*/  UMOV UR4, 0x40 ;  /* 0x0000004000047882 */ /* 0x000fe40000000000 */
[----:B--2---:R-:W-:-:S09]  /*0860*/  ULEA UR4, UR10, UR4, 0x18 ;  /* 0x000000040a047291 */ /* 0x004fd2000f8ec0ff */
[----:B-1----:R-:W1:Y:S01]  /*0870*/  LDS.U8 R2, [UR4] ;  /* 0x00000004ff027984 */ /* 0x002e620008000000 */
[----:B------:R-:W-:Y:S02]  /*0880*/  UMOV UR4, 0x400 ;  /* 0x0000040000047882 */ /* 0x000fe40000000000 */
[----:B------:R-:W-:Y:S01]  /*0890*/  ULEA UR8, UR10, UR4, 0x18 ;  /* 0x000000040a087291 */ /* 0x000fe2000f8ec0ff */
[----:B-1----:R-:W-:-:S13]  /*08a0*/  ISETP.NE.AND P0, PT, R2, RZ, PT ;  /* 0x000000ff0200720c */ /* 0x002fda0003f05270 */
[----:B------:R-:W-:Y:S05]  /*08b0*/  @P0 BRA `(.L_x_7) ;  /* 0x00000000007c0947 */ /* 0x000fea0003800000 */
[----:B------:R-:W-:-:S13]  /*08c0*/  ELECT P0, URZ, PT ;  /* 0x0000000000ff782f */ /* 0x000fda0003800000 */
[----:B------:R-:W-:Y:S05]  /*08d0*/  @!P0 BRA `(.L_x_8) ;  /* 0x0000000000848947 */ /* 0x000fea0003800000 */
[----:B------:R-:W-:-:S05]  /*08e0*/  UMOV UR4, 0x10 ;  /* 0x0000001000047882 */ /* 0x000fca0000000000 */
[----:B------:R-:W-:Y:S04]  /*08f0*/  DEPBAR.LE SB1, 0x36 ;  /* 0x00009d800000791a */ /* 0x000fe80000000000 */
[----:B------:R-:W1:Y:S02]  /*0900*/  UTCATOMSWS.FIND_AND_SET.ALIGN UP0, UR4, UR4 ;  /* 0x00000004000475e3 */ /* 0x000e640008000800 */
[----:B-1----:R-:W-:Y:S01]  /*0910*/  PLOP3.LUT P0, PT, PT, PT, UP0, 0x80, 0x8 ;  /* 0x000000000008781c */ /* 0x002fe20003f0f008 */
[----:B------:R-:W-:-:S03]  /*0920*/  IMAD.U32 R4, RZ, RZ, UR4 ;  /* 0x00000004ff047e24 */ /* 0x000fc6000f8e00ff */
[----:B------:R-:W-:-:S04]  /*0930*/  SEL R2, RZ, 0xffffffff, !P0 ;  /* 0xffffffffff027807 */ /* 0x000fc80004000000 */
[----:B------:R-:W-:Y:S01]  /*0940*/  ISETP.NE.AND P0, PT, R2, RZ, PT ;  /* 0x000000ff0200720c */ /* 0x000fe20003f05270 */
[----:B------:R-:W-:-:S12]  /*0950*/  IMAD.MOV.U32 R2, RZ, RZ, 0x1 ;  /* 0x00000001ff027424 */ /* 0x000fd800078e00ff */
[----:B------:R-:W-:Y:S05]  /*0960*/  @P0 BRA `(.L_x_9) ;  /* 0x0000000000240947 */ /* 0x000fea0003800000 */
.L_x_10:
[----:B------:R-:W-:Y:S05]  /*0970*/  NANOSLEEP 0x64 ;  /* 0x000000640000795d */ /* 0x000fea0003800000 */
[----:B------:R-:W-:-:S05]  /*0980*/  UMOV UR4, 0x10 ;  /* 0x0000001000047882 */ /* 0x000fca0000000000 */
[----:B------:R-:W-:Y:S04]  /*0990*/  DEPBAR.LE SB1, 0x36 ;  /* 0x00009d800000791a */ /* 0x000fe80000000000 */
[----:B------:R-:W1:Y:S02]  /*09a0*/  UTCATOMSWS.FIND_AND_SET.ALIGN UP0, UR4, UR4 ;  /* 0x00000004000475e3 */ /* 0x000e640008000800 */
[----:B-1----:R-:W-:Y:S01]  /*09b0*/  PLOP3.LUT P0, PT, PT, PT, UP0, 0x80, 0x8 ;  /* 0x000000000008781c */ /* 0x002fe20003f0f008 */
[----:B------:R-:W-:-:S03]  /*09c0*/  IMAD.U32 R4, RZ, RZ, UR4 ;  /* 0x00000004ff047e24 */ /* 0x000fc6000f8e00ff */
[----:B------:R-:W-:-:S04]  /*09d0*/  SEL R3, RZ, 0xffffffff, !P0 ;  /* 0xffffffffff037807 */ /* 0x000fc80004000000 */
[----:B------:R-:W-:-:S13]  /*09e0*/  ISETP.NE.AND P0, PT, R3, RZ, PT ;  /* 0x000000ff0300720c */ /* 0x000fda0003f05270 */
[----:B------:R-:W-:Y:S05]  /*09f0*/  @!P0 BRA `(.L_x_10) ;  /* 0xfffffffc00dc8947 */ /* 0x000fea000383ffff */
.L_x_9:
[----:B------:R-:W-:Y:S01]  /*0a00*/  VIADD R5, R4, 0x10 ;  /* 0x0000001004057836 */ /* 0x000fe20000000000 */
[----:B------:R-:W-:Y:S01]  /*0a10*/  UMOV UR4, 0x50 ;  /* 0x0000005000047882 */ /* 0x000fe20000000000 */
[----:B------:R-:W-:Y:S01]  /*0a20*/  IMAD.MOV.U32 R3, RZ, RZ, 0xffff ;  /* 0x0000ffffff037424 */ /* 0x000fe200078e00ff */
[----:B------:R-:W-:Y:S02]  /*0a30*/  ULEA UR4, UR10, UR4, 0x18 ;  /* 0x000000040a047291 */ /* 0x000fe4000f8ec0ff */
[----:B------:R-:W-:Y:S02]  /*0a40*/  SHF.L.U32 R2, R2, R5, RZ ;  /* 0x0000000502027219 */ /* 0x000fe400000006ff */
[----:B------:R-:W-:Y:S01]  /*0a50*/  SHF.L.U32 R3, R3, R4, RZ ;  /* 0x0000000403037219 */ /* 0x000fe200000006ff */
[----:B------:R-:W-:-:S03]  /*0a60*/  IMAD.SHL.U32 R4, R4, 0x20, RZ ;  /* 0x0000002004047824 */ /* 0x000fc600078e00ff */
[----:B------:R-:W-:-:S05]  /*0a70*/  LOP3.LUT R2, R2, R3, RZ, 0xfc, !PT ;  /* 0x0000000302027212 */ /* 0x000fca00078efcff */
[----:B------:R1:W-:Y:S04]  /*0a80*/  ATOMS.OR RZ, [UR4], R2 ;  /* 0x00000002ffff798c */ /* 0x0003e8000b000004 */
[----:B------:R1:W-:Y:S01]  /*0a90*/  STS [UR8+0xb8], R4 ;  /* 0x0000b804ff007988 */ /* 0x0003e20008000808 */
[----:B------:R-:W-:Y:S05]  /*0aa0*/  BRA `(.L_x_8) ;  /* 0x0000000000107947 */ /* 0x000fea0003800000 */
.L_x_7:
[----:B------:R-:W-:-:S05]  /*0ab0*/  MOV R2, 0xffffffff ;  /* 0xffffffff00027802 */ /* 0x000fca0000000f00 */
[----:B------:R1:W-:Y:S02]  /*0ac0*/  STS [UR8+0xb8], R2 ;  /* 0x0000b802ff007988 */ /* 0x0003e40008000808 */
[----:B-1----:R-:W-:Y:S02]  /*0ad0*/  MOV R2, 0xaf0 ;  /* 0x00000af000027802 */ /* 0x002fe40000000f00 */
[----:B------:R-:W-:Y:S05]  /*0ae0*/  CALL.REL.NOINC `($__internal_1_$__cuda_sm10x_tcgen05_guardrail_trap_phase_invalid_during_alloc) ;  /* 0x000000a400607944 */ /* 0x000fea0003c00000 */
.L_x_8:
[----:B------:R-:W-:Y:S05]  /*0af0*/  WARPSYNC.ALL ;  /* 0x0000000000007948 */ /* 0x000fea0003800000 */
[----:B------:R-:W-:Y:S01]  /*0b00*/  NOP ;  /* 0x0000000000007918 */ /* 0x000fe20000000000 */
[----:B------:R-:W2:Y:S08]  /*0b10*/  S2UR UR4, SR_CgaCtaId ;  /* 0x00000000000479c3 */ /* 0x000eb00000008800 */
[----:B------:R-:W-:Y:S06]  /*0b20*/  BAR.SYNC.DEFER_BLOCKING 0x2, 0x120 ;  /* 0x0084800000007b1d */ /* 0x000fec0000010000 */
[----:B------:R-:W-:Y:S01]  /*0b30*/  UMOV UR6, 0x400 ;  /* 0x0000040000067882 */ /* 0x000fe20000000000 */
[----:B------:R-:W3:Y:S01]  /*0b40*/  LDCU UR9, c[0x0][0x38c] ;  /* 0x00007180ff0977ac */ /* 0x000ee20008000800 */
[----:B--2---:R-:W-:-:S02]  /*0b50*/  ULEA UR6, UR4, UR6, 0x18 ;  /* 0x0000000604067291 */ /* 0x004fc4000f8ec0ff */
[----:B---3--:R-:W-:Y:S02]  /*0b60*/  UIADD3 UR7, UPT, UPT, UR9, -0x1, URZ ;  /* 0xffffffff09077890 */ /* 0x008fe4000fffe0ff */
[----:B------:R-:W-:Y:S02]  /*0b70*/  UIADD3 UR4, UPT, UPT, UR6, 0x800, URZ ;  /* 0x0000080006047890 */ /* 0x000fe4000fffe0ff */
[----:B------:R-:W-:Y:S02]  /*0b80*/  UISETP.GT.AND UP0, UPT, UR9, URZ, UPT ;  /* 0x000000ff0900728c */ /* 0x000fe4000bf04270 */
[----:B------:R-:W-:Y:S01]  /*0b90*/  USHF.R.U32.HI UR4, URZ, 0x4, UR4 ;  /* 0x00000004ff047899 */ /* 0x000fe20008011604 */
[----:B------:R-:W-:Y:S01]  /*0ba0*/  LDS R18, [UR6+0xb8] ;  /* 0x0000b806ff127984 */ /* 0x000fe20008000800 */
[----:B------:R-:W2:Y:S01]  /*0bb0*/  SYNCS.PHASECHK.TRANS64.TRYWAIT P0, [UR6], RZ ;  /* 0x000000ffff0075a7 */ /* 0x000ea20008001106 */
[----:B------:R-:W-:Y:S02]  /*0bc0*/  USHF.R.S32.HI UR5, URZ, 0x1f, UR7 ;  /* 0x0000001fff057899 */ /* 0x000fe40008011407 */
[----:B------:R-:W-:-:S02]  /*0bd0*/  ULOP3.LUT UR4, UR4, 0x3fc0, URZ, 0xc0, !UPT ;  /* 0x00003fc004047892 */ /* 0x000fc4000f8ec0ff */
[----:B------:R-:W-:Y:S02]  /*0be0*/  ULEA.HI UR5, UR5, UR7, URZ, 0x7 ;  /* 0x0000000705057291 */ /* 0x000fe4000f8f38ff */
[----:B------:R-:W-:Y:S02]  /*0bf0*/  ULOP3.LUT UR4, UR4, 0x10000, URZ, 0xfc, !UPT ;  /* 0x0001000004047892 */ /* 0x000fe4000f8efcff */
[----:B------:R-:W-:-:S04]  /*0c00*/  USHF.R.S32.HI UR54, URZ, 0x7, UR5 ;  /* 0x00000007ff367899 */ /* 0x000fc80008011405 */
[----:B-1----:R-:W-:Y:S01]  /*0c10*/  MOV R2, UR4 ;  /* 0x0000000400027c02 */ /* 0x002fe20008000f00 */
[----:B------:R-:W-:-:S04]  /*0c20*/  UIADD3 UR4, UPT, UPT, -UR9, URZ, URZ ;  /* 0x000000ff09047290 */ /* 0x000fc8000fffe1ff */
[----:B------:R-:W-:Y:S01]  /*0c30*/  USHF.R.S32.HI UR4, URZ, 0x1f, UR4 ;  /* 0x0000001fff047899 */ /* 0x000fe20008011404 */
[----:B------:R-:W1:Y:S03]  /*0c40*/  SHFL.IDX PT, R2, R2, RZ, 0x1f ;  /* 0x00001fff02027589 */ /* 0x000e6600000e0000 */
[----:B------:R-:W-:-:S04]  /*0c50*/  ULEA.HI UR4, UR4, -UR9, URZ, 0x7 ;  /* 0x8000000904047291 */ /* 0x000fc8000f8f38ff */
[----:B------:R-:W-:-:S04]  /*0c60*/  USHF.R.S32.HI UR4, URZ, 0x7, UR4 ;  /* 0x00000007ff047899 */ /* 0x000fc80008011404 */
[----:B------:R-:W-:-:S03]  /*0c70*/  @!UP0 ULOP3.LUT UR54, URZ, UR4, URZ, 0x33, !UPT ;  /* 0x00000004ff368292 */ /* 0x000fc6000f8e33ff */
[----:B-1----:R-:W-:Y:S01]  /*0c80*/  R2UR UR4, R2 ;  /* 0x00000000020472ca */ /* 0x002fe200000e0000 */
[----:B--2---:R-:W-:-:S14]  /*0c90*/  @!P0 BRA `(.L_x_11) ;  /* 0x0000009400288947 */ /* 0x004fdc0003800000 */
.L_x_66:
[----:B------:R-:W2:Y:S01]  /*0ca0*/  SYNCS.PHASECHK.TRANS64.TRYWAIT P0, [UR6+0x10], RZ ;  /* 0x000010ffff0075a7 */ /* 0x000ea20008001106 */
[----:B------:R-:W-:Y:S01]  /*0cb0*/  UIADD3 UR7, UPT, UPT, UR4, 0x2, URZ ;  /* 0x0000000204077890 */ /* 0x000fe2000fffe0ff */
[----:B-1----:R-:W-:Y:S01]  /*0cc0*/  HFMA2 R2, -RZ, RZ, 0, 0 ;  /* 0x00000000ff027431 */ /* 0x002fe200000001ff */
[----:B------:R-:W-:Y:S01]  /*0cd0*/  UIADD3 UR46, UPT, UPT, UR4, 0x4, URZ ;  /* 0x00000004042e7890 */ /* 0x000fe2000fffe0ff */
[----:B------:R-:W-:Y:S01]  /*0ce0*/  MOV R4, RZ ;  /* 0x000000ff00047202 */ /* 0x000fe20000000f00 */
[----:B------:R-:W-:Y:S02]  /*0cf0*/  UIADD3 UR44, UPT, UPT, UR4, 0x6, URZ ;  /* 0x00000006042c7890 */ /* 0x000fe4000fffe0ff */
[----:B------:R-:W-:Y:S02]  /*0d00*/  UIADD3 UR42, UPT, UPT, UR4, 0x400, URZ ;  /* 0x00000400042a7890 */ /* 0x000fe4000fffe0ff */
[----:B------:R-:W-:Y:S02]  /*0d10*/  UIADD3 UR40, UPT, UPT, UR4, 0x402, URZ ;  /* 0x0000040204287890 */ /* 0x000fe4000fffe0ff */
[----:B------:R-:W-:-:S02]  /*0d20*/  UIADD3 UR38, UPT, UPT, UR4, 0x404, URZ ;  /* 0x0000040404267890 */ /* 0x000fc4000fffe0ff */
[----:B------:R-:W-:Y:S02]  /*0d30*/  UIADD3 UR34, UPT, UPT, UR4, 0x800, URZ ;  /* 0x0000080004227890 */ /* 0x000fe4000fffe0ff */
[----:B------:R-:W-:Y:S02]  /*0d40*/  UIADD3 UR32, UPT, UPT, UR4, 0x802, URZ ;  /* 0x0000080204207890 */ /* 0x000fe4000fffe0ff */
[----:B------:R-:W-:Y:S02]  /*0d50*/  UIADD3 UR30, UPT, UPT, UR4, 0x804, URZ ;  /* 0x00000804041e7890 */ /* 0x000fe4000fffe0ff */
[----:B------:R-:W-:Y:S02]  /*0d60*/  UIADD3 UR28, UPT, UPT, UR4, 0x806, URZ ;  /* 0x00000806041c7890 */ /* 0x000fe4000fffe0ff */
[----:B------:R-:W-:Y:S01]  /*0d70*/  UIADD3 UR36, UPT, UPT, UR4, 0x406, URZ ;  /* 0x0000040604247890 */ /* 0x000fe2000fffe0ff */
[----:B--2---:R-:W-:Y:S11]  /*0d80*/  @!P0 BRA `(.L_x_12) ;  /* 0x0000009400048947 */ /* 0x004ff60003800000 */
.L_x_68:
[----:B------:R-:W-:Y:S01]  /*0d90*/  UIADD3 UR5, UPT, UPT, UR6, 0xc800, URZ ;  /* 0x0000c80006057890 */ /* 0x000fe2000fffe0ff */
[----:B------:R-:W-:Y:S02]  /*0da0*/  R2UR UR13, R2 ;  /* 0x00000000020d72ca */ /* 0x000fe400000e0000 */
[----:B-1----:R-:W-:Y:S02]  /*0db0*/  CS2R R2, SRZ ;  /* 0x0000000000027805 */ /* 0x002fe4000001ff00 */
[----:B------:R-:W-:Y:S01]  /*0dc0*/  R2UR UR67, R4 ;  /* 0x00000000044372ca */ /* 0x000fe200000e0000 */
[----:B------:R-:W-:Y:S01]  /*0dd0*/  USHF.R.U32.HI UR5, URZ, 0x4, UR5 ;  /* 0x00000004ff057899 */ /* 0x000fe20008011605 */
[----:B------:R-:W-:Y:S01]  /*0de0*/  IMAD.MOV.U32 R4, RZ, RZ, RZ ;  /* 0x000000ffff047224 */ /* 0x000fe200078e00ff */
[----:B------:R-:W-:Y:S01]  /*0df0*/  UMOV UR50, UR4 ;  /* 0x0000000400327c82 */ /* 0x000fe20008000000 */
[----:B------:R-:W-:Y:S01]  /*0e00*/  UMOV UR68, 0x0 ;  /* 0x0000000000447882 */ /* 0x000fe20000000000 */
[----:B------:R-:W-:Y:S01]  /*0e10*/  ULOP3.LUT UR5, UR5, 0x3fc0, URZ, 0xc0, !UPT ;  /* 0x00003fc005057892 */ /* 0x000fe2000f8ec0ff */
[C---:B------:R-:W-:Y:S01]  /*0e20*/  R2UR UR66, R3.reuse ;  /* 0x00000000034272ca */ /* 0x040fe200000e0000 */
[----:B------:R-:W-:Y:S01]  /*0e30*/  UMOV UR69, 0x8200490 ;  /* 0x0820049000457882 */ /* 0x000fe20000000000 */
[----:B------:R-:W-:Y:S01]  /*0e40*/  R2UR UR65, R2 ;  /* 0x00000000024172ca */ /* 0x000fe200000e0000 */
[----:B------:R-:W-:Y:S01]  /*0e50*/  ULOP3.LUT UR4, UR5, 0x10000, URZ, 0xfc, !UPT ;  /* 0x0001000005047892 */ /* 0x000fe2000f8efcff */
[----:B------:R-:W-:Y:S01]  /*0e60*/  R2UR UR64, R4 ;  /* 0x00000000044072ca */ /* 0x000fe200000e0000 */
[----:B------:R-:W-:Y:S01]  /*0e70*/  UMOV UR51, 0x40004040 ;  /* 0x4000404000337882 */ /* 0x000fe20000000000 */
[C---:B------:R-:W-:Y:S01]  /*0e80*/  R2UR UR63, R3.reuse ;  /* 0x00000000033f72ca */ /* 0x040fe200000e0000 */
[----:B------:R-:W-:Y:S01]  /*0e90*/  UIADD3 UR52, UPT, UPT, UR4, 0x2, URZ ;  /* 0x0000000204347890 */ /* 0x000fe2000fffe0ff */
[----:B------:R-:W-:Y:S01]  /*0ea0*/  R2UR UR62, R2 ;  /* 0x00000000023e72ca */ /* 0x000fe200000e0000 */
[----:B------:R-:W-:Y:S01]  /*0eb0*/  UIADD3 UR26, UPT, UPT, UR4, 0x4, URZ ;  /* 0x00000004041a7890 */ /* 0x000fe2000fffe0ff */
[----:B------:R-:W-:Y:S01]  /*0ec0*/  R2UR UR61, R4 ;  /* 0x00000000043d72ca */ /* 0x000fe200000e0000 */
[----:B------:R-:W-:Y:S01]  /*0ed0*/  UIADD3 UR24, UPT, UPT, UR4, 0x6, URZ ;  /* 0x0000000604187890 */ /* 0x000fe2000fffe0ff */
[C---:B------:R-:W-:Y:S01]  /*0ee0*/  R2UR UR60, R3.reuse ;  /* 0x00000000033c72ca */ /* 0x040fe200000e0000 */
[----:B------:R-:W-:Y:S01]  /*0ef0*/  UIADD3 UR22, UPT, UPT, UR4, 0x400, URZ ;  /* 0x0000040004167890 */ /* 0x000fe2000fffe0ff */
[C---:B------:R-:W-:Y:S01]  /*0f00*/  R2UR UR59, R2.reuse ;  /* 0x00000000023b72ca */ /* 0x040fe200000e0000 */
[----:B------:R-:W-:Y:S01]  /*0f10*/  UIADD3 UR20, UPT, UPT, UR4, 0x402, URZ ;  /* 0x0000040204147890 */ /* 0x000fe2000fffe0ff */
[----:B------:R-:W-:Y:S01]  /*0f20*/  R2UR UR58, R3 ;  /* 0x00000000033a72ca */ /* 0x000fe200000e0000 */
[----:B------:R-:W-:Y:S01]  /*0f30*/  UIADD3 UR12, UPT, UPT, UR4, 0x404, URZ ;  /* 0x00000404040c7890 */ /* 0x000fe2000fffe0ff */
[----:B------:R-:W-:Y:S01]  /*0f40*/  R2UR UR57, R2 ;  /* 0x00000000023972ca */ /* 0x000fe200000e0000 */
[----:B------:R-:W-:Y:S01]  /*0f50*/  UMOV UR5, 0x40004040 ;  /* 0x4000404000057882 */ /* 0x000fe20000000000 */
[----:B------:R-:W-:Y:S01]  /*0f60*/  UMOV UR48, UR7 ;  /* 0x0000000700307c82 */ /* 0x000fe20008000000 */
[----:B------:R-:W-:Y:S01]  /*0f70*/  UMOV UR49, 0x40004040 ;  /* 0x4000404000317882 */ /* 0x000fe20000000000 */
[----:B------:R-:W-:Y:S01]  /*0f80*/  UIADD3 UR18, UPT, UPT, UR4, 0x406, URZ ;  /* 0x0000040604127890 */ /* 0x000fe2000fffe0ff */
[----:B------:R1:W-:Y:S01]  /*0f90*/  UTCHMMA gdesc[UR50], gdesc[UR4], tmem[UR13], tmem[UR68], idesc[UR69], !UPT ;  /* 0x00ff4404320075ea */ /* 0x0003e2000f80000d */
[----:B------:R-:W-:Y:S01]  /*0fa0*/  UMOV UR53, 0x40004040 ;  /* 0x4000404000357882 */ /* 0x000fe20000000000 */
[----:B------:R-:W-:Y:S01]  /*0fb0*/  UMOV UR47, 0x40004040 ;  /* 0x40004040002f7882 */ /* 0x000fe20000000000 */
[----:B------:R-:W-:Y:S01]  /*0fc0*/  UIADD3 UR16, UPT, UPT, UR4, 0x800, URZ ;  /* 0x0000080004107890 */ /* 0x000fe2000fffe0ff */
[----:B------:R2:W-:Y:S01]  /*0fd0*/  UTCHMMA gdesc[UR48], gdesc[UR52], tmem[UR67], tmem[UR68], idesc[UR69], UPT ;  /* 0x00ff4434300075ea */ /* 0x0005e2000b800043 */
[----:B------:R-:W-:Y:S01]  /*0fe0*/  UMOV UR27, 0x40004040 ;  /* 0x40004040001b7882 */ /* 0x000fe20000000000 */
[----:B------:R-:W-:Y:S01]  /*0ff0*/  UIADD3 UR14, UPT, UPT, UR4, 0x802, URZ ;  /* 0x00000802040e7890 */ /* 0x000fe2000fffe0ff */
[----:B------:R3:W-:Y:S01]  /*1000*/  UTCHMMA gdesc[UR46], gdesc[UR26], tmem[UR66], tmem[UR68], idesc[UR69], UPT ;  /* 0x00ff441a2e0075ea */ /* 0x0007e2000b800042 */
[----:B------:R-:W-:Y:S01]  /*1010*/  UMOV UR45, 0x40004040 ;  /* 0x40004040002d7882 */ /* 0x000fe20000000000 */
[----:B------:R-:W-:Y:S01]  /*1020*/  UIADD3 UR10, UPT, UPT, UR4, 0x804, URZ ;  /* 0x00000804040a7890 */ /* 0x000fe2000fffe0ff */
[----:B------:R-:W-:Y:S01]  /*1030*/  IMAD.MOV.U32 R17, RZ, RZ, RZ ;  /* 0x000000ffff117224 */ /* 0x000fe200078e00ff */
[----:B------:R-:W-:Y:S01]  /*1040*/  UMOV UR25, 0x40004040 ;  /* 0x4000404000197882 */ /* 0x000fe20000000000 */
[----:B------:R-:W-:Y:S01]  /*1050*/  UMOV UR43, 0x40004040 ;  /* 0x40004040002b7882 */ /* 0x000fe20000000000 */
[----:B------:R-:W-:Y:S01]  /*1060*/  UIADD3 UR8, UPT, UPT, UR4, 0x806, URZ ;  /* 0x0000080604087890 */ /* 0x000fe2000fffe0ff */
[----:B------:R-:W-:Y:S01]  /*1070*/  UTCHMMA gdesc[UR44], gdesc[UR24], tmem[UR65], tmem[UR68], idesc[UR69], UPT ;  /* 0x00ff44182c0075ea */ /* 0x000fe2000b800041 */
[----:B------:R-:W-:Y:S01]  /*1080*/  UMOV UR23, 0x40004040 ;  /* 0x4000404000177882 */ /* 0x000fe20000000000 */
[----:B------:R-:W-:Y:S01]  /*1090*/  UIADD3 UR56, UPT, UPT, UR6, 0x40, URZ ;  /* 0x0000004006387890 */ /* 0x000fe2000fffe0ff */
[----:B------:R-:W-:Y:S01]  /*10a0*/  UMOV UR41, 0x40004040 ;  /* 0x4000404000297882 */ /* 0x000fe20000000000 */
[----:B------:R-:W-:Y:S01]  /*10b0*/  UMOV UR21, 0x40004040 ;  /* 0x4000404000157882 */ /* 0x000fe20000000000 */
[----:B------:R-:W-:Y:S01]  /*10c0*/  UIADD3 UR55, UPT, UPT, UR6, 0x28, URZ ;  /* 0x0000002806377890 */ /* 0x000fe2000fffe0ff */
[----:B------:R-:W-:Y:S01]  /*10d0*/  UMOV UR39, 0x40004040 ;  /* 0x4000404000277882 */ /* 0x000fe20000000000 */
[----:B------:R-:W-:Y:S01]  /*10e0*/  UMOV UR37, 0x40004040 ;  /* 0x4000404000257882 */ /* 0x000fe20000000000 */
[----:B------:R-:W-:Y:S01]  /*10f0*/  UMOV UR19, 0x40004040 ;  /* 0x4000404000137882 */ /* 0x000fe20000000000 */
[----:B-1----:R-:W-:Y:S01]  /*1100*/  UMOV UR13, 0x40004040 ;  /* 0x40004040000d7882 */ /* 0x002fe20000000000 */
[----:B------:R-:W-:Y:S01]  /*1110*/  UMOV UR4, 0x0 ;  /* 0x0000000000047882 */ /* 0x000fe20000000000 */
[----:B------:R-:W-:Y:S01]  /*1120*/  UMOV UR5, 0x8200490 ;  /* 0x0820049000057882 */ /* 0x000fe20000000000 */
[----:B------:R-:W-:Y:S01]  /*1130*/  UMOV UR76, 0x0 ;  /* 0x00000000004c7882 */ /* 0x000fe20000000000 */
[----:B--2---:R-:W-:Y:S01]  /*1140*/  UMOV UR67, 0x8200490 ;  /* 0x0820049000437882 */ /* 0x004fe20000000000 */
[----:B------:R-:W-:Y:S01]  /*1150*/  UMOV UR52, 0x0 ;  /* 0x0000000000347882 */ /* 0x000fe20000000000 */
[----:B------:R-:W-:Y:S01]  /*1160*/  UMOV UR53, 0x8200490 ;  /* 0x0820049000357882 */ /* 0x000fe20000000000 */
[----:B---3--:R-:W-:Y:S01]  /*1170*/  UMOV UR66, 0x0 ;  /* 0x0000000000427882 */ /* 0x008fe20000000000 */
[----:B------:R-:W-:Y:S01]  /*1180*/  UMOV UR77, 0x8200490 ;  /* 0x08200490004d7882 */ /* 0x000fe20000000000 */
[----:B------:R-:W-:Y:S01]  /*1190*/  UTCHMMA gdesc[UR42], gdesc[UR22], tmem[UR64], tmem[UR66], idesc[UR67], UPT ;  /* 0x00ff42162a0075ea */ /* 0x000fe2000b800040 */
[----:B------:R-:W-:Y:S01]  /*11a0*/  UTCHMMA gdesc[UR40], gdesc[UR20], tmem[UR63], tmem[UR52], idesc[UR53], UPT ;  /* 0x00ff3414280075ea */ /* 0x000fe2000b80003f */
[----:B------:R-:W-:Y:S01]  /*11b0*/  UMOV UR35, 0x40004040 ;  /* 0x4000404000237882 */ /* 0x000fe20000000000 */
[----:B------:R-:W-:Y:S01]  /*11c0*/  UMOV UR17, 0x40004040 ;  /* 0x4000404000117882 */ /* 0x000fe20000000000 */
[----:B------:R1:W-:Y:S01]  /*11d0*/  UTCHMMA gdesc[UR38], gdesc[UR12], tmem[UR62], tmem[UR4], idesc[UR5], UPT ;  /* 0x00ff040c260075ea */ /* 0x0003e2000b80003e */
[----:B------:R-:W-:Y:S01]  /*11e0*/  UMOV UR74, 0x0 ;  /* 0x00000000004a7882 */ /* 0x000fe20000000000 */
[----:B------:R-:W-:Y:S01]  /*11f0*/  UMOV UR75, 0x8200490 ;  /* 0x08200490004b7882 */ /* 0x000fe20000000000 */
        /* <DEDUP_REMOVED lines=13> */
[----:B------:R2:W-:Y:S01]  /*12d0*/  UTCHMMA gdesc[UR30], gdesc[UR10], tmem[UR58], tmem[UR72], idesc[UR73], UPT ;  /* 0x00ff480a1e0075ea */ /* 0x0005e2000b80003a */
[----:B------:R2:W-:Y:S01]  /*12e0*/  UTCHMMA gdesc[UR28], gdesc[UR8], tmem[UR57], tmem[UR70], idesc[UR71], UPT ;  /* 0x00ff46081c0075ea */ /* 0x0005e2000b800039 */
[----:B------:R2:W-:Y:S01]  /*12f0*/  UTCBAR [UR56], URZ ;  /* 0x000000ff380073e9 */ /* 0x0005e200080000ff */
[----:B------:R2:W-:Y:S01]  /*1300*/  UTCBAR [UR55], URZ ;  /* 0x000000ff370073e9 */ /* 0x0005e200080000ff */
[----:B------:R-:W-:Y:S01]  /*1310*/  UISETP.GE.AND UP0, UPT, UR54, 0x1, UPT ;  /* 0x000000013600788c */ /* 0x000fe2000bf06270 */
[----:B------:R-:W-:Y:S01]  /*1320*/  UMOV UR7, URZ ;  /* 0x000000ff00077c82 */ /* 0x000fe20008000000 */
[----:B-1----:R-:W-:Y:S01]  /*1330*/  UMOV UR5, 0x1 ;  /* 0x0000000100057882 */ /* 0x002fe20000000000 */
[----:B------:R-:W-:-:S06]  /*1340*/  UMOV UR12, URZ ;  /* 0x000000ff000c7c82 */ /* 0x000fcc0008000000 */
[----:B------:R-:W-:Y:S05]  /*1350*/  BRA.U !UP0, `(.L_x_13) ;  /* 0x0000000d08007547 */ /* 0x000fea000b800000 */
[----:B------:R-:W-:Y:S01]  /*1360*/  IMAD.MOV.U32 R17, RZ, RZ, RZ ;  /* 0x000000ffff117224 */ /* 0x000fe200078e00ff */
[----:B------:R-:W-:Y:S02]  /*1370*/  CS2R R12, SRZ ;  /* 0x00000000000c7805 */ /* 0x000fe4000001ff00 */
[----:B------:R-:W-:Y:S02]  /*1380*/  CS2R R10, SRZ ;  /* 0x00000000000a7805 */ /* 0x000fe4000001ff00 */
[----:B------:R-:W-:Y:S02]  /*1390*/  CS2R R8, SRZ ;  /* 0x0000000000087805 */ /* 0x000fe4000001ff00 */
[----:B------:R-:W-:Y:S02]  /*13a0*/  CS2R R6, SRZ ;  /* 0x0000000000067805 */ /* 0x000fe4000001ff00 */
[----:B------:R-:W-:Y:S02]  /*13b0*/  CS2R R4, SRZ ;  /* 0x0000000000047805 */ /* 0x000fe4000001ff00 */
[----:B------:R-:W-:Y:S01]  /*13c0*/  CS2R R2, SRZ ;  /* 0x0000000000027805 */ /* 0x000fe2000001ff00 */
[----:B------:R-:W-:Y:S01]  /*13d0*/  UIADD3 UR23, UPT, UPT, -UR54, URZ, URZ ;  /* 0x000000ff36177290 */ /* 0x000fe2000fffe1ff */
[----:B------:R-:W-:Y:S01]  /*13e0*/  UMOV UR5, 0x1 ;  /* 0x0000000100057882 */ /* 0x000fe20000000000 */
[----:B------:R-:W-:Y:S01]  /*13f0*/  UMOV UR7, URZ ;  /* 0x000000ff00077c82 */ /* 0x000fe20008000000 */
[----:B------:R-:W-:Y:S01]  /*1400*/  UMOV UR12, URZ ;  /* 0x000000ff000c7c82 */ /* 0x000fe20008000000 */
[----:B--2---:R-:W-:Y:S01]  /*1410*/  UMOV UR8, 0xffffe000 ;  /* 0xffffe00000087882 */ /* 0x004fe20000000000 */
[----:B------:R-:W-:Y:S01]  /*1420*/  UMOV UR76, 0x0 ;  /* 0x00000000004c7882 */ /* 0x000fe20000000000 */
        /* <DEDUP_REMOVED lines=25> */
[----:B------:R-:W-:Y:S01]  /*15c0*/  UIADD3 UR24, UPT, UPT, UR6, 0x40, URZ ;  /* 0x0000004006187890 */ /* 0x000fe2000fffe0ff */
[----:B------:R-:W-:Y:S01]  /*15d0*/  UMOV UR26, 0x0 ;  /* 0x00000000001a7882 */ /* 0x000fe20000000000 */
[----:B------:R-:W-:-:S10]  /*15e0*/  UMOV UR27, 0x8200490 ;  /* 0x08200490001b7882 */ /* 0x000fd40000000000 */
.L_x_18:
[----:B------:R-:W-:Y:S02]  /*15f0*/  USHF.L.U32 UR4, UR7, 0x1f, URZ ;  /* 0x0000001f07047899 */ /* 0x000fe400080006ff */
[----:B---3--:R-:W-:Y:S04]  /*1600*/  ULEA UR18, UR5, UR6, 0x3 ;  /* 0x0000000605127291 */ /* 0x008fe8000f8e18ff */
[----:B-1----:R-:W-:Y:S05]  /*1610*/  MOV R14, UR4 ;  /* 0x00000004000e7c02 */ /* 0x002fea0008000f00 */
[----:B------:R-:W1:Y:S02]  /*1620*/  SYNCS.PHASECHK.TRANS64.TRYWAIT P0, [UR18+0x10], R14 ;  /* 0x0000100eff0075a7 */ /* 0x000e640008001112 */
[----:B-1----:R-:W-:Y:S05]  /*1630*/  @!P0 BRA `(.L_x_14) ;  /* 0x0000008800f08947 */ /* 0x002fea0003800000 */
.L_x_70:
[----:B------:R-:W-:Y:S01]  /*1640*/  UISETP.NE.AND UP0, UPT, UR5, 0x1, UPT ;  /* 0x000000010500788c */ /* 0x000fe2000bf05270 */
[----:B------:R-:W-:Y:S01]  /*1650*/  IMAD.U32 R15, R17, -0x80000000, RZ ;  /* 0x80000000110f7824 */ /* 0x000fe200078e00ff */
[----:B------:R-:W-:Y:S01]  /*1660*/  UIMAD UR4, UR7, UR8, 0x1000 ;  /* 0x00001000070474a4 */ /* 0x000fe2000f8e0208 */
[----:B-1----:R-:W-:Y:S02]  /*1670*/  HFMA2 R14, -RZ, RZ, 0, 3.814697265625e-06 ;  /* 0x00000040ff0e7431 */ /* 0x002fe400000001ff */
[----:B------:R-:W1:Y:S01]  /*1680*/  SYNCS.PHASECHK.TRANS64.TRYWAIT P0, [UR6+0x48], R15 ;  /* 0x0000480fff0075a7 */ /* 0x000e620008001106 */
[----:B------:R-:W-:Y:S02]  /*1690*/  USEL UR4, UR4, URZ, !UP0 ;  /* 0x000000ff04047287 */ /* 0x000fe4000c000000 */
[----:B------:R-:W-:Y:S02]  /*16a0*/  UISETP.NE.U32.AND UP0, UPT, UR12, URZ, UPT ;  /* 0x000000ff0c00728c */ /* 0x000fe4000bf05070 */
[----:B------:R-:W-:Y:S01]  /*16b0*/  UIADD3 UR4, UPT, UPT, UR6, UR4, UR4 ;  /* 0x0000000406047290 */ /* 0x000fe2000fffe004 */
[----:B------:R-:W-:Y:S03]  /*16c0*/  R2UR UR16, R14 ;  /* 0x000000000e1072ca */ /* 0x000fe600000e0000 */
[----:B------:R-:W-:Y:S01]  /*16d0*/  UIADD3 UR4, UPT, UPT, UR4, 0xc800, URZ ;  /* 0x0000c80004047890 */ /* 0x000fe2000fffe0ff */
[----:B------:R-:W-:Y:S03]  /*16e0*/  IMAD.MOV.U32 R14, RZ, RZ, 0x100 ;  /* 0x00000100ff0e7424 */ /* 0x000fe600078e00ff */
[----:B------:R-:W-:Y:S02]  /*16f0*/  UIMAD UR4, UR5, 0xa000, UR4 ;  /* 0x0000a000050478a4 */ /* 0x000fe4000f8e0204 */
[----:B------:R-:W-:Y:S02]  /*1700*/  R2UR UR15, R14 ;  /* 0x000000000e0f72ca */ /* 0x000fe400000e0000 */
[----:B------:R-:W-:Y:S04]  /*1710*/  USHF.R.U32.HI UR4, URZ, 0x4, UR4 ;  /* 0x00000004ff047899 */ /* 0x000fe80008011604 */
[----:B------:R-:W-:Y:S04]  /*1720*/  ULOP3.LUT UR4, UR4, 0x3fff, URZ, 0xc0, !UPT ;  /* 0x00003fff04047892 */ /* 0x000fe8000f8ec0ff */
[----:B------:R-:W-:Y:S01]  /*1730*/  ULOP3.LUT UR4, UR4, 0x4000000, URZ, 0xfc, !UPT ;  /* 0x0400000004047892 */ /* 0x000fe2000f8efcff */
[----:B-1----:R-:W-:Y:S11]  /*1740*/  @!P0 BRA `(.L_x_15) ;  /* 0x0000008800cc8947 */ /* 0x002ff60003800000 */
.L_x_72:
[----:B------:R-:W-:Y:S01]  /*1750*/  IMAD.MOV.U32 R14, RZ, RZ, 0x48 ;  /* 0x00000048ff0e7424 */ /* 0x000fe200078e00ff */
[----:B------:R-:W-:Y:S01]  /*1760*/  UMOV UR20, 0x0 ;  /* 0x0000000000147882 */ /* 0x000fe20000000000 */
[----:B------:R-:W-:Y:S01]  /*1770*/  UMOV UR21, 0x8210490 ;  /* 0x0821049000157882 */ /* 0x000fe20000000000 */
[----:B------:R-:W-:Y:S01]  /*1780*/  UMOV UR12, UR4 ;  /* 0x00000004000c7c82 */ /* 0x000fe20008000000 */
[----:B------:R-:W-:Y:S01]  /*1790*/  UMOV UR13, 0x40004040 ;  /* 0x40004040000d7882 */ /* 0x000fe20000000000 */
[----:B------:R-:W-:Y:S01]  /*17a0*/  R2UR UR14, R14 ;  /* 0x000000000e0e72ca */ /* 0x000fe200000e0000 */
[----:B------:R-:W-:Y:S01]  /*17b0*/  IMAD.MOV.U32 R14, RZ, RZ, 0x100 ;  /* 0x00000100ff0e7424 */ /* 0x000fe200078e00ff */
[----:B------:R2:W-:Y:S01]  /*17c0*/  UTCHMMA tmem[UR16], gdesc[UR12], tmem[UR15], tmem[UR20], idesc[UR21], UP0 ;  /* 0x00ff140c100079ea */ /* 0x0005e2000800000f */
[----:B------:R-:W-:Y:S01]  /*17d0*/  UIADD3 UR10, UPT, UPT, UR4, 0x80, URZ ;  /* 0x00000080040a7890 */ /* 0x000fe2000fffe0ff */
[----:B------:R-:W-:Y:S02]  /*17e0*/  UMOV UR11, 0x40004040 ;  /* 0x40004040000b7882 */ /* 0x000fe40000000000 */
[----:B------:R-:W-:Y:S01]  /*17f0*/  R2UR UR17, R14 ;  /* 0x000000000e1172ca */ /* 0x000fe200000e0000 */
[----:B------:R-:W-:Y:S05]  /*1800*/  IMAD.MOV.U32 R14, RZ, RZ, 0x50 ;  /* 0x00000050ff0e7424 */ /* 0x000fea00078e00ff */
[----:B------:R-:W-:Y:S01]  /*1810*/  R2UR UR9, R14 ;  /* 0x000000000e0972ca */ /* 0x000fe200000e0000 */
[----:B------:R-:W-:Y:S06]  /*1820*/  IMAD.MOV.U32 R14, RZ, RZ, 0x100 ;  /* 0x00000100ff0e7424 */ /* 0x000fec00078e00ff */
[----:B------:R3:W-:Y:S01]  /*1830*/  UTCHMMA tmem[UR14], gdesc[UR10], tmem[UR17], tmem[UR20], idesc[UR21], UPT ;  /* 0x00ff140a0e0079ea */ /* 0x0007e2000b800011 */
[----:B--2---:R-:W-:Y:S01]  /*1840*/  R2UR UR16, R14 ;  /* 0x000000000e1072ca */ /* 0x004fe200000e0000 */
[----:B------:R-:W-:Y:S01]  /*1850*/  IMAD.MOV.U32 R14, RZ, RZ, 0x58 ;  /* 0x00000058ff0e7424 */ /* 0x000fe200078e00ff */
[----:B------:R-:W-:Y:S04]  /*1860*/  UIADD3 UR12, UPT, UPT, UR4, 0x100, URZ ;  /* 0x00000100040c7890 */ /* 0x000fe8000fffe0ff */
[----:B------:R-:W-:Y:S01]  /*1870*/  R2UR UR15, R14 ;  /* 0x000000000e0f72ca */ /* 0x000fe200000e0000 */
[----:B------:R-:W-:Y:S06]  /*1880*/  IMAD.MOV.U32 R14, RZ, RZ, 0x100 ;  /* 0x00000100ff0e7424 */ /* 0x000fec00078e00ff */
[----:B------:R2:W-:Y:S01]  /*1890*/  UTCHMMA tmem[UR9], gdesc[UR12], tmem[UR16], tmem[UR20], idesc[UR21], UPT ;  /* 0x00ff140c090079ea */ /* 0x0005e2000b800010 */
[----:B---3--:R-:W-:Y:S01]  /*18a0*/  R2UR UR17, R14 ;  /* 0x000000000e1172ca */ /* 0x008fe200000e0000 */
[----:B------:R-:W-:Y:S01]  /*18b0*/  UIADD3 UR10, UPT, UPT, UR4, 0x180, URZ ;  /* 0x00000180040a7890 */ /* 0x000fe2000fffe0ff */
[----:B------:R-:W-:Y:S05]  /*18c0*/  IMAD.MOV.U32 R14, RZ, RZ, 0x60 ;  /* 0x00000060ff0e7424 */ /* 0x000fea00078e00ff */
[----:B------:R-:W-:Y:S01]  /*18d0*/  R2UR UR14, R14 ;  /* 0x000000000e0e72ca */ /* 0x000fe200000e0000 */
[----:B------:R-:W-:Y:S05]  /*18e0*/  IMAD.MOV.U32 R14, RZ, RZ, 0x100 ;  /* 0x00000100ff0e7424 */ /* 0x000fea00078e00ff */
        /* <DEDUP_REMOVED lines=8> */
[----:B------:R-:W-:Y:S11]  /*1970*/  UIADD3 UR10, UPT, UPT, UR4, 0x280, URZ ;  /* 0x00000280040a7890 */ /* 0x000ff6000fffe0ff */
[----:B------:R-:W-:Y:S01]  /*1980*/  @!UPT UIADD3 URZ, UPT, UPT, URZ, URZ, URZ ;  /* 0x000000fffffff290 */ /* 0x000fe2000fffe0ff */
[----:B------:R2:W-:Y:S01]  /*1990*/  UTCHMMA tmem[UR9], gdesc[UR10], tmem[UR15], tmem[UR20], idesc[UR21], UPT ;  /* 0x00ff140a090079ea */ /* 0x0005e2000b80000f */
[----:B------:R-:W3:Y:S02]  /*19a0*/  SYNCS.PHASECHK.TRANS64.TRYWAIT P0, [UR6+0x50], R15 ;  /* 0x0000500fff0075a7 */ /* 0x000ee40008001106 */
[----:B--23--:R-:W-:Y:S05]  /*19b0*/  @!P0 BRA `(.L_x_16) ;  /* 0x00000088004c8947 */ /* 0x00cfea0003800000 */
.L_x_74:
[----:B------:R-:W-:Y:S01]  /*19c0*/  UIADD3 UR12, UPT, UPT, UR4, 0x300, URZ ;  /* 0x00000300040c7890 */ /* 0x000fe2000fffe0ff */
[----:B------:R-:W-:Y:S01]  /*19d0*/  IMAD.MOV.U32 R14, RZ, RZ, 0x70 ;  /* 0x00000070ff0e7424 */ /* 0x000fe200078e00ff */
[----:B------:R-:W-:Y:S02]  /*19e0*/  UIADD3 UR10, UPT, UPT, UR4, 0x380, URZ ;  /* 0x00000380040a7890 */ /* 0x000fe4000fffe0ff */
[----:B------:R-:W-:Y:S02]  /*19f0*/  UIADD3 UR4, UPT, UPT, UR5, 0x1, URZ ;  /* 0x0000000105047890 */ /* 0x000fe4000fffe0ff */
[----:B------:R-:W-:Y:S01]  /*1a00*/  R2UR UR9, R14 ;  /* 0x000000000e0972ca */ /* 0x000fe200000e0000 */
[----:B------:R-:W-:Y:S01]  /*1a10*/  IMAD.MOV.U32 R14, RZ, RZ, 0x100 ;  /* 0x00000100ff0e7424 */ /* 0x000fe200078e00ff */
[----:B------:R-:W-:Y:S01]  /*1a20*/  UISETP.NE.AND UP0, UPT, UR4, 0x3, UPT ;  /* 0x000000030400788c */ /* 0x000fe2000bf05270 */
[----:B------:R-:W-:Y:S01]  /*1a30*/  UMOV UR13, 0x40004040 ;  /* 0x40004040000d7882 */ /* 0x000fe20000000000 */
[----:B------:R-:W-:Y:S02]  /*1a40*/  UMOV UR11, 0x40004040 ;  /* 0x40004040000b7882 */ /* 0x000fe40000000000 */
[----:B------:R-:W-:Y:S01]  /*1a50*/  R2UR UR16, R14 ;  /* 0x000000000e1072ca */ /* 0x000fe200000e0000 */
[----:B------:R-:W-:Y:S01]  /*1a60*/  HFMA2 R14, -RZ, RZ, 0, 7.152557373046875e-06 ;  /* 0x00000078ff0e7431 */ /* 0x000fe200000001ff */
[----:B------:R-:W-:Y:S04]  /*1a70*/  USEL UR5, URZ, 0x1, UP0 ;  /* 0x00000001ff057887 */ /* 0x000fe80008000000 */
[----:B------:R-:W-:Y:S02]  /*1a80*/  ULOP3.LUT UR7, UR7, UR5, URZ, 0x3c, !UPT ;  /* 0x0000000507077292 */ /* 0x000fe4000f8e3cff */
[----:B------:R-:W-:Y:S02]  /*1a90*/  USEL UR5, UR4, URZ, UP0 ;  /* 0x000000ff04057287 */ /* 0x000fe40008000000 */
[----:B------:R-:W-:Y:S01]  /*1aa0*/  USHF.L.U32 UR4, UR7, 0x1f, URZ ;  /* 0x0000001f07047899 */ /* 0x000fe200080006ff */
[----:B------:R-:W-:Y:S01]  /*1ab0*/  R2UR UR14, R14 ;  /* 0x000000000e0e72ca */ /* 0x000fe200000e0000 */
[----:B------:R-:W-:Y:S01]  /*1ac0*/  IMAD.MOV.U32 R14, RZ, RZ, 0x100 ;  /* 0x00000100ff0e7424 */ /* 0x000fe200078e00ff */
[----:B------:R2:W-:Y:S01]  /*1ad0*/  UTCHMMA tmem[UR9], gdesc[UR12], tmem[UR16], tmem[UR76], idesc[UR77], UPT ;  /* 0x00ff4c0c090079ea */ /* 0x0005e2000b800010 */
[----:B------:R-:W-:Y:S02]  /*1ae0*/  ULEA UR22, UR5, UR6, 0x3 ;  /* 0x0000000605167291 */ /* 0x000fe4000f8e18ff */
[----:B-1----:R-:W-:Y:S02]  /*1af0*/  MOV R15, UR4 ;  /* 0x00000004000f7c02 */ /* 0x002fe40008000f00 */
[----:B------:R-:W-:Y:S11]  /*1b00*/  R2UR UR15, R14 ;  /* 0x000000000e0f72ca */ /* 0x000ff600000e0000 */
[----:B------:R-:W-:Y:S02]  /*1b10*/  @!UPT UIADD3 URZ, UPT, UPT, URZ, URZ, URZ ;  /* 0x000000fffffff290 */ /* 0x000fe4000fffe0ff */
[----:B------:R1:W-:Y:S01]  /*1b20*/  UTCHMMA tmem[UR14], gdesc[UR10], tmem[UR15], tmem[UR74], idesc[UR75], UPT ;  /* 0x00ff4a0a0e0079ea */ /* 0x0003e2000b80000f */
[----:B--2---:R-:W-:Y:S09]  /*1b30*/  UIADD3 UR9, UPT, UPT, UR18, 0x28, URZ ;  /* 0x0000002812097890 */ /* 0x004ff2000fffe0ff */
[----:B------:R1:W-:Y:S01]  /*1b40*/  UTCBAR [UR9], URZ ;  /* 0x000000ff090073e9 */ /* 0x0003e200080000ff */
[----:B------:R-:W2:Y:S02]  /*1b50*/  SYNCS.PHASECHK.TRANS64.TRYWAIT P0, [UR22+0x10], R15 ;  /* 0x0000100fff0075a7 */ /* 0x000ea40008001116 */
[----:B-12---:R-:W-:Y:S05]  /*1b60*/  @!P0 BRA `(.L_x_17) ;  /* 0x0000008400fc8947 */ /* 0x006fea0003800000 */
.L_x_76:
[----:B------:R-:W-:Y:S01]  /*1b70*/  UISETP.NE.AND UP0, UPT, UR5, 0x1, UPT ;  /* 0x000000010500788c */ /* 0x000fe2000bf05270 */
[----:B------:R-:W-:Y:S01]  /*1b80*/  R2UR UR16, R13 ;  /* 0x000000000d1072ca */ /* 0x000fe200000e0000 */
[----:B------:R-:W-:Y:S01]  /*1b90*/  UIMAD UR4, UR7, UR8, 0x1000 ;  /* 0x00001000070474a4 */ /* 0x000fe2000f8e0208 */
[----:B------:R-:W-:Y:S01]  /*1ba0*/  R2UR UR21, R12 ;  /* 0x000000000c1572ca */ /* 0x000fe200000e0000 */
[----:B------:R-:W-:Y:S01]  /*1bb0*/  UIADD3 UR23, UPT, UPT, UR23, 0x1, URZ ;  /* 0x0000000117177890 */ /* 0x000fe2000fffe0ff */
[----:B------:R-:W-:Y:S01]  /*1bc0*/  R2UR UR20, R11 ;  /* 0x000000000b1472ca */ /* 0x000fe200000e0000 */
[----:B------:R-:W-:Y:S01]  /*1bd0*/  USEL UR4, UR4, URZ, !UP0 ;  /* 0x000000ff04047287 */ /* 0x000fe2000c000000 */
[----:B------:R-:W-:Y:S01]  /*1be0*/  R2UR UR9, R10 ;  /* 0x000000000a0972ca */ /* 0x000fe200000e0000 */
[----:B------:R-:W-:Y:S01]  /*1bf0*/  UMOV UR11, 0x40004040 ;  /* 0x40004040000b7882 */ /* 0x000fe20000000000 */
[----:B------:R-:W-:Y:S01]  /*1c00*/  UMOV UR15, 0x40004040 ;  /* 0x40004040000f7882 */ /* 0x000fe20000000000 */
[----:B------:R-:W-:Y:S01]  /*1c10*/  UIADD3 UR4, UPT, UPT, UR6, UR4, UR4 ;  /* 0x0000000406047290 */ /* 0x000fe2000fffe004 */
[----:B------:R-:W-:Y:S01]  /*1c20*/  LOP3.LUT R17, R17, 0x1, RZ, 0x3c, !PT ;  /* 0x0000000111117812 */ /* 0x000fe200078e3cff */
[----:B------:R-:W-:Y:S01]  /*1c30*/  UMOV UR13, 0x40004040 ;  /* 0x40004040000d7882 */ /* 0x000fe20000000000 */
[----:B------:R-:W-:Y:S01]  /*1c40*/  UMOV UR19, 0x40004040 ;  /* 0x4000404000137882 */ /* 0x000fe20000000000 */
[----:B------:R-:W-:Y:S01]  /*1c50*/  UIADD3 UR4, UPT, UPT, UR4, 0xc800, URZ ;  /* 0x0000c80004047890 */ /* 0x000fe2000fffe0ff */
[----:B------:R-:W-:Y:S03]  /*1c60*/  UMOV UR17, 0x40004040 ;  /* 0x4000404000117882 */ /* 0x000fe60000000000 */
[----:B------:R-:W-:Y:S02]  /*1c70*/  UIMAD UR4, UR5, 0xa000, UR4 ;  /* 0x0000a000050478a4 */ /* 0x000fe4000f8e0204 */
[----:B------:R-:W-:Y:S02]  /*1c80*/  UIADD3 UR5, UPT, UPT, UR5, 0x1, URZ ;  /* 0x0000000105057890 */ /* 0x000fe4000fffe0ff */
[----:B------:R-:W-:Y:S02]  /*1c90*/  USHF.R.U32.HI UR4, URZ, 0x4, UR4 ;  /* 0x00000004ff047899 */ /* 0x000fe40008011604 */
[----:B------:R-:W-:Y:S02]  /*1ca0*/  UISETP.NE.AND UP0, UPT, UR5, 0x3, UPT ;  /* 0x000000030500788c */ /* 0x000fe4000bf05270 */
[----:B------:R-:W-:Y:S02]  /*1cb0*/  ULOP3.LUT UR4, UR4, 0x3fff, URZ, 0xc0, !UPT ;  /* 0x00003fff04047892 */ /* 0x000fe4000f8ec0ff */
[----:B------:R-:W-:Y:S02]  /*1cc0*/  USEL UR5, UR5, URZ, UP0 ;  /* 0x000000ff05057287 */ /* 0x000fe40008000000 */
[----:B------:R-:W-:Y:S03]  /*1cd0*/  ULOP3.LUT UR10, UR4, 0x10000, URZ, 0xfc, !UPT ;  /* 0x00010000040a7892 */ /* 0x000fe6000f8efcff */
[----:B------:R-:W-:Y:S01]  /*1ce0*/  R2UR UR4, R8 ;  /* 0x00000000080472ca */ /* 0x000fe200000e0000 */
[----:B------:R-:W-:Y:S02]  /*1cf0*/  UIADD3 UR14, UPT, UPT, UR10, 0x2, URZ ;  /* 0x000000020a0e7890 */ /* 0x000fe4000fffe0ff */
[----:B------:R-:W-:Y:S02]  /*1d00*/  UIADD3 UR12, UPT, UPT, UR10, 0x4, URZ ;  /* 0x000000040a0c7890 */ /* 0x000fe4000fffe0ff */
[----:B------:R-:W-:Y:S01]  /*1d10*/  UIADD3 UR18, UPT, UPT, UR10, 0x6, URZ ;  /* 0x000000060a127890 */ /* 0x000fe2000fffe0ff */
[----:B------:R2:W-:Y:S04]  /*1d20*/  UTCHMMA gdesc[UR50], gdesc[UR10], tmem[UR16], tmem[UR72], idesc[UR73], !UPT ;  /* 0x00ff480a320075ea */ /* 0x0005e8000f800010 */
[----:B------:R3:W-:Y:S02]  /*1d30*/  UTCHMMA gdesc[UR48], gdesc[UR14], tmem[UR21], tmem[UR70], idesc[UR71], UPT ;  /* 0x00ff460e300075ea */ /* 0x0007e4000b800015 */
[----:B------:R4:W-:Y:S02]  /*1d40*/  UTCHMMA gdesc[UR46], gdesc[UR12], tmem[UR20], tmem[UR68], idesc[UR69], UPT ;  /* 0x00ff440c2e0075ea */ /* 0x0009e4000b800014 */
[----:B------:R5:W-:Y:S01]  /*1d50*/  UTCHMMA gdesc[UR44], gdesc[UR18], tmem[UR9], tmem[UR66], idesc[UR67], UPT ;  /* 0x00ff42122c0075ea */ /* 0x000be2000b800009 */
[----:B--2---:R-:W-:Y:S01]  /*1d60*/  UIADD3 UR16, UPT, UPT, UR10, 0x400, URZ ;  /* 0x000004000a107890 */ /* 0x004fe2000fffe0ff */
[----:B------:R-:W-:Y:S01]  /*1d70*/  R2UR UR11, R9 ;  /* 0x00000000090b72ca */ /* 0x000fe200000e0000 */
[----:B---3--:R-:W-:Y:S02]  /*1d80*/  UIADD3 UR14, UPT, UPT, UR10, 0x402, URZ ;  /* 0x000004020a0e7890 */ /* 0x008fe4000fffe0ff */
[----:B----4-:R-:W-:Y:S01]  /*1d90*/  UIADD3 UR12, UPT, UPT, UR10, 0x404, URZ ;  /* 0x000004040a0c7890 */ /* 0x010fe2000fffe0ff */
[----:B------:R-:W-:Y:S01]  /*1da0*/  R2UR UR20, R7 ;  /* 0x00000000071472ca */ /* 0x000fe200000e0000 */
[----:B-----5:R-:W-:Y:S01]  /*1db0*/  UIADD3 UR18, UPT, UPT, UR10, 0x406, URZ ;  /* 0x000004060a127890 */ /* 0x020fe2000fffe0ff */
[----:B------:R-:W-:Y:S07]  /*1dc0*/  R2UR UR9, R6 ;  /* 0x00000000060972ca */ /* 0x000fee00000e0000 */
[----:B------:R2:W-:Y:S01]  /*1dd0*/  UTCHMMA gdesc[UR42], gdesc[UR16], tmem[UR11], tmem[UR64], idesc[UR65], UPT ;  /* 0x00ff40102a0075ea */ /* 0x0005e2000b80000b */
[----:B------:R3:W-:Y:S03]  /*1de0*/  UTCHMMA gdesc[UR40], gdesc[UR14], tmem[UR4], tmem[UR62], idesc[UR63], UPT ;  /* 0x00ff3e0e280075ea */ /* 0x0007e6000b800004 */
[----:B------:R4:W-:Y:S02]  /*1df0*/  UTCHMMA gdesc[UR38], gdesc[UR12], tmem[UR20], tmem[UR60], idesc[UR61], UPT ;  /* 0x00ff3c0c260075ea */ /* 0x0009e4000b800014 */
[----:B------:R5:W-:Y:S01]  /*1e00*/  UTCHMMA gdesc[UR36], gdesc[UR18], tmem[UR9], tmem[UR58], idesc[UR59], UPT ;  /* 0x00ff3a12240075ea */ /* 0x000be2000b800009 */
[----:B--2---:R-:W-:Y:S01]  /*1e10*/  UIADD3 UR16, UPT, UPT, UR10, 0x800, URZ ;  /* 0x000008000a107890 */ /* 0x004fe2000fffe0ff */
[----:B------:R-:W-:Y:S01]  /*1e20*/  R2UR UR11, R5 ;  /* 0x00000000050b72ca */ /* 0x000fe200000e0000 */
[----:B---3--:R-:W-:Y:S01]  /*1e30*/  UIADD3 UR14, UPT, UPT, UR10, 0x802, URZ ;  /* 0x000008020a0e7890 */ /* 0x008fe2000fffe0ff */
[----:B------:R-:W-:Y:S01]  /*1e40*/  R2UR UR4, R4 ;  /* 0x00000000040472ca */ /* 0x000fe200000e0000 */
[----:B----4-:R-:W-:Y:S01]  /*1e50*/  UIADD3 UR12, UPT, UPT, UR10, 0x804, URZ ;  /* 0x000008040a0c7890 */ /* 0x010fe2000fffe0ff */
[----:B------:R-:W-:Y:S01]  /*1e60*/  R2UR UR20, R3 ;  /* 0x00000000031472ca */ /* 0x000fe200000e0000 */
[----:B------:R-:W-:Y:S01]  /*1e70*/  UIADD3 UR10, UPT, UPT, UR10, 0x806, URZ ;  /* 0x000008060a0a7890 */ /* 0x000fe2000fffe0ff */
[----:B-----5:R-:W-:Y:S01]  /*1e80*/  R2UR UR18, R2 ;  /* 0x00000000021272ca */ /* 0x020fe200000e0000 */
[----:B------:R-:W-:Y:S06]  /*1e90*/  UIADD3 UR9, UPT, UPT, UR22, 0x28, URZ ;  /* 0x0000002816097890 */ /* 0x000fec000fffe0ff */
[----:B------:R2:W-:Y:S02]  /*1ea0*/  UTCHMMA gdesc[UR34], gdesc[UR16], tmem[UR11], tmem[UR56], idesc[UR57], UPT ;  /* 0x00ff3810220075ea */ /* 0x0005e4000b80000b */
[----:B------:R3:W-:Y:S02]  /*1eb0*/  UTCHMMA gdesc[UR32], gdesc[UR14], tmem[UR4], tmem[UR54], idesc[UR55], UPT ;  /* 0x00ff360e200075ea */ /* 0x0007e4000b800004 */
[----:B------:R4:W-:Y:S01]  /*1ec0*/  UTCHMMA gdesc[UR30], gdesc[UR12], tmem[UR20], tmem[UR52], idesc[UR53], UPT ;  /* 0x00ff340c1e0075ea */ /* 0x0009e2000b800014 */
[----:B--2---:R-:W-:Y:S01]  /*1ed0*/  UMOV UR11, 0x40004040 ;  /* 0x40004040000b7882 */ /* 0x004fe20000000000 */
[----:B---3--:R-:W-:Y:S01]  /*1ee0*/  USEL UR4, URZ, 0x1, UP0 ;  /* 0x00000001ff047887 */ /* 0x008fe20008000000 */
[----:B------:R3:W-:Y:S01]  /*1ef0*/  UTCHMMA gdesc[UR28], gdesc[UR10], tmem[UR18], tmem[UR26], idesc[UR27], UPT ;  /* 0x00ff1a0a1c0075ea */ /* 0x0007e2000b800012 */
[----:B------:R-:W-:Y:S01]  /*1f00*/  UISETP.NE.AND UP0, UPT, UR23, URZ, UPT ;  /* 0x000000ff1700728c */ /* 0x000fe2000bf05270 */
[----:B------:R3:W-:Y:S01]  /*1f10*/  UTCBAR [UR24], URZ ;  /* 0x000000ff180073e9 */ /* 0x0007e200080000ff */
[----:B------:R-:W-:Y:S01]  /*1f20*/  ULOP3.LUT UR7, UR7, UR4, URZ, 0x3c, !UPT ;  /* 0x0000000407077292 */ /* 0x000fe2000f8e3cff */
[----:B------:R3:W-:Y:S01]  /*1f30*/  UTCBAR [UR9], URZ ;  /* 0x000000ff090073e9 */ /* 0x0007e200080000ff */
[----:B----4-:R-:W-:Y:S05]  /*1f40*/  UMOV UR12, 0x1 ;  /* 0x00000001000c7882 */ /* 0x010fea0000000000 */
[----:B------:R-:W-:Y:S05]  /*1f50*/  BRA.U UP0, `(.L_x_18) ;  /* 0xfffffff500a47547 */ /* 0x000fea000b83ffff */
.L_x_13:
[----:B--2---:R-:W-:Y:S01]  /*1f60*/  UIADD3 UR8, UPT, UPT, UR6, 0x8, URZ ;  /* 0x0000000806087890 */ /* 0x004fe2000fffe0ff */
[----:B------:R-:W-:Y:S01]  /*1f70*/  SHF.L.U32 R4, R17, 0x1f, RZ ;  /* 0x0000001f11047819 */ /* 0x000fe200000006ff */
[----:B------:R-:W-:Y:S02]  /*1f80*/  USHF.L.U32 UR4, UR7, 0x1f, URZ ;  /* 0x0000001f07047899 */ /* 0x000fe400080006ff */
[----:B------:R-:W-:-:S04]  /*1f90*/  ULEA UR19, UR5, UR6, 0x3 ;  /* 0x0000000605137291 */ /* 0x000fc8000f8e18ff */
[----:B------:R-:W-:Y:S01]  /*1fa0*/  MOV R2, UR4 ;  /* 0x0000000400027c02 */ /* 0x000fe20008000f00 */
[----:B------:R2:W-:Y:S04]  /*1fb0*/  UTCBAR [UR8], URZ ;  /* 0x000000ff080073e9 */ /* 0x0005e800080000ff */
[----:B------:R-:W4:Y:S02]  /*1fc0*/  SYNCS.PHASECHK.TRANS64.TRYWAIT P0, [UR19+0x10], R2 ;  /* 0x00001002ff0075a7 */ /* 0x000f240008001113 */
[----:B--2-4-:R-:W-:Y:S05]  /*1fd0*/  @!P0 BRA `(.L_x_19) ;  /* 0x0000008400008947 */ /* 0x014fea0003800000 */
.L_x_78:
[----:B------:R-:W4:Y:S01]  /*1fe0*/  SYNCS.PHASECHK.TRANS64.TRYWAIT P0, [UR6+0x48], R4 ;  /* 0x00004804ff0075a7 */ /* 0x000f220008001106 */
[----:B------:R-:W-:Y:S01]  /*1ff0*/  IMAD.MOV.U32 R3, RZ, RZ, 0x40 ;  /* 0x00000040ff037424 */ /* 0x000fe200078e00ff */
[----:B------:R-:W-:Y:S01]  /*2000*/  UMOV UR4, 0xffffe000 ;  /* 0xffffe00000047882 */ /* 0x000fe20000000000 */
[----:B------:R-:W-:Y:S01]  /*2010*/  UISETP.NE.AND UP0, UPT, UR5, 0x1, UPT ;  /* 0x000000010500788c */ /* 0x000fe2000bf05270 */
[----:B--2---:R-:W-:Y:S01]  /*2020*/  IMAD.MOV.U32 R2, RZ, RZ, 0x100 ;  /* 0x00000100ff027424 */ /* 0x004fe200078e00ff */
[----:B------:R-:W-:Y:S01]  /*2030*/  UIMAD UR4, UR7, UR4, 0x1000 ;  /* 0x00001000070474a4 */ /* 0x000fe2000f8e0204 */
[----:B------:R-:W-:Y:S01]  /*2040*/  R2UR UR31, R3 ;  /* 0x00000000031f72ca */ /* 0x000fe200000e0000 */
[----:B------:R-:W-:Y:S01]  /*2050*/  IMAD.MOV.U32 R3, RZ, RZ, 0x48 ;  /* 0x00000048ff037424 */ /* 0x000fe200078e00ff */
[----:B---3--:R-:W-:Y:S01]  /*2060*/  UMOV UR18, 0x400 ;  /* 0x0000040000127882 */ /* 0x008fe20000000000 */
[----:B------:R-:W-:Y:S01]  /*2070*/  USEL UR4, UR4, URZ, !UP0 ;  /* 0x000000ff04047287 */ /* 0x000fe2000c000000 */
[C---:B------:R-:W-:Y:S01]  /*2080*/  R2UR UR32, R2.reuse ;  /* 0x00000000022072ca */ /* 0x040fe200000e0000 */
[----:B------:R-:W-:Y:S01]  /*2090*/  UISETP.NE.U32.AND UP0, UPT, UR12, URZ, UPT ;  /* 0x000000ff0c00728c */ /* 0x000fe2000bf05070 */
[----:B------:R-:W-:Y:S01]  /*20a0*/  R2UR UR29, R3 ;  /* 0x00000000031d72ca */ /* 0x000fe200000e0000 */
[----:B------:R-:W-:Y:S01]  /*20b0*/  UIADD3 UR4, UPT, UPT, UR6, UR4, UR4 ;  /* 0x0000000406047290 */ /* 0x000fe2000fffe004 */
[----:B------:R-:W-:Y:S01]  /*20c0*/  IMAD.MOV.U32 R3, RZ, RZ, 0x50 ;  /* 0x00000050ff037424 */ /* 0x000fe200078e00ff */
[C---:B------:R-:W-:Y:S01]  /*20d0*/  R2UR UR30, R2.reuse ;  /* 0x00000000021e72ca */ /* 0x040fe200000e0000 */
[----:B------:R-:W2:Y:S01]  /*20e0*/  S2UR UR33, SR_CgaCtaId ;  /* 0x00000000002179c3 */ /* 0x000ea20000008800 */
[----:B------:R-:W-:Y:S01]  /*20f0*/  UIADD3 UR4, UPT, UPT, UR4, 0xc800, URZ ;  /* 0x0000c80004047890 */ /* 0x000fe2000fffe0ff */
[C---:B------:R-:W-:Y:S01]  /*2100*/  R2UR UR28, R2.reuse ;  /* 0x00000000021c72ca */ /* 0x040fe200000e0000 */
[----:B------:R-:W-:Y:S01]  /*2110*/  UMOV UR44, 0x0 ;  /* 0x00000000002c7882 */ /* 0x000fe20000000000 */
[----:B------:R-:W-:Y:S01]  /*2120*/  R2UR UR27, R3 ;  /* 0x00000000031b72ca */ /* 0x000fe200000e0000 */
[----:B------:R-:W-:Y:S01]  /*2130*/  IMAD.MOV.U32 R3, RZ, RZ, 0x58 ;  /* 0x00000058ff037424 */ /* 0x000fe200078e00ff */
[----:B------:R-:W-:Y:S01]  /*2140*/  UIMAD UR5, UR5, 0xa000, UR4 ;  /* 0x0000a000050578a4 */ /* 0x000fe2000f8e0204 */
[C---:B------:R-:W-:Y:S01]  /*2150*/  R2UR UR26, R2.reuse ;  /* 0x00000000021a72ca */ /* 0x040fe200000e0000 */
[----:B------:R-:W-:Y:S01]  /*2160*/  UMOV UR45, 0x8210490 ;  /* 0x08210490002d7882 */ /* 0x000fe20000000000 */
[C---:B------:R-:W-:Y:S01]  /*2170*/  R2UR UR23, R2.reuse ;  /* 0x00000000021772ca */ /* 0x040fe200000e0000 */
[----:B------:R-:W-:Y:S01]  /*2180*/  USHF.R.U32.HI UR5, URZ, 0x4, UR5 ;  /* 0x00000004ff057899 */ /* 0x000fe20008011605 */
[----:B------:R-:W-:Y:S01]  /*2190*/  R2UR UR25, R3 ;  /* 0x00000000031972ca */ /* 0x000fe200000e0000 */
[----:B------:R-:W-:Y:S01]  /*21a0*/  IMAD.MOV.U32 R3, RZ, RZ, 0x60 ;  /* 0x00000060ff037424 */ /* 0x000fe200078e00ff */
[----:B------:R-:W-:Y:S01]  /*21b0*/  R2UR UR22, R2 ;  /* 0x00000000021672ca */ /* 0x000fe200000e0000 */
[----:B------:R-:W-:Y:S01]  /*21c0*/  ULOP3.LUT UR7, UR5, 0x3fff, URZ, 0xc0, !UPT ;  /* 0x00003fff05077892 */ /* 0x000fe2000f8ec0ff */
[----:B------:R-:W-:-:S02]  /*21d0*/  UMOV UR42, 0x0 ;  /* 0x00000000002a7882 */ /* 0x000fc40000000000 */
[----:B------:R-:W-:Y:S01]  /*21e0*/  R2UR UR24, R3 ;  /* 0x00000000031872ca */ /* 0x000fe200000e0000 */
[----:B------:R-:W-:Y:S01]  /*21f0*/  IMAD.MOV.U32 R3, RZ, RZ, 0x68 ;  /* 0x00000068ff037424 */ /* 0x000fe200078e00ff */
[----:B------:R-:W-:Y:S01]  /*2200*/  ULOP3.LUT UR7, UR7, 0x4000000, URZ, 0xfc, !UPT ;  /* 0x0400000007077892 */ /* 0x000fe2000f8efcff */
[----:B------:R-:W-:Y:S01]  /*2210*/  UMOV UR43, 0x8210490 ;  /* 0x08210490002b7882 */ /* 0x000fe20000000000 */
[----:B------:R-:W-:Y:S02]  /*2220*/  UMOV UR40, 0x0 ;  /* 0x0000000000287882 */ /* 0x000fe40000000000 */
[----:B------:R-:W-:Y:S01]  /*2230*/  R2UR UR21, R3 ;  /* 0x00000000031572ca */ /* 0x000fe200000e0000 */
[----:B--2---:R-:W-:Y:S02]  /*2240*/  ULEA UR18, UR33, UR18, 0x18 ;  /* 0x0000001221127291 */ /* 0x004fe4000f8ec0ff */
[----:B------:R-:W-:Y:S02]  /*2250*/  UIADD3 UR5, UPT, UPT, UR7, 0x80, URZ ;  /* 0x0000008007057890 */ /* 0x000fe4000fffe0ff */
[----:B------:R-:W-:-:S02]  /*2260*/  UIADD3 UR12, UPT, UPT, UR7, 0x100, URZ ;  /* 0x00000100070c7890 */ /* 0x000fc4000fffe0ff */
[----:B------:R-:W-:Y:S02]  /*2270*/  UIADD3 UR10, UPT, UPT, UR7, 0x180, URZ ;  /* 0x00000180070a7890 */ /* 0x000fe4000fffe0ff */
[----:B------:R-:W-:Y:S01]  /*2280*/  UIADD3 UR8, UPT, UPT, UR7, 0x200, URZ ;  /* 0x0000020007087890 */ /* 0x000fe2000fffe0ff */
[----:B------:R-:W-:Y:S01]  /*2290*/  UMOV UR41, 0x8210490 ;  /* 0x0821049000297882 */ /* 0x000fe20000000000 */
[----:B------:R-:W-:Y:S01]  /*22a0*/  UMOV UR38, 0x0 ;  /* 0x0000000000267882 */ /* 0x000fe20000000000 */
[----:B------:R-:W-:Y:S01]  /*22b0*/  UMOV UR39, 0x8210490 ;  /* 0x0821049000277882 */ /* 0x000fe20000000000 */
[----:B------:R-:W-:Y:S01]  /*22c0*/  UMOV UR36, 0x0 ;  /* 0x0000000000247882 */ /* 0x000fe20000000000 */
[----:B------:R-:W-:Y:S01]  /*22d0*/  UMOV UR37, 0x8210490 ;  /* 0x0821049000257882 */ /* 0x000fe20000000000 */
[----:B------:R-:W-:Y:S01]  /*22e0*/  UMOV UR34, 0x0 ;  /* 0x0000000000227882 */ /* 0x000fe20000000000 */
[----:B------:R-:W-:Y:S01]  /*22f0*/  UMOV UR35, 0x8210490 ;  /* 0x0821049000237882 */ /* 0x000fe20000000000 */
[----:B----4-:R-:W-:Y:S05]  /*2300*/  @!P0 BRA `(.L_x_20) ;  /* 0x0000008000548947 */ /* 0x010fea0003800000 */
.L_x_80:
[----:B------:R-:W-:Y:S01]  /*2310*/  UIADD3 UR4, UPT, UPT, UR7, 0x280, URZ ;  /* 0x0000028007047890 */ /* 0x000fe2000fffe0ff */
[----:B--2---:R-:W-:Y:S01]  /*2320*/  IMAD.MOV.U32 R3, RZ, RZ, 0x70 ;  /* 0x00000070ff037424 */ /* 0x004fe200078e00ff */
[----:B------:R-:W-:Y:S01]  /*2330*/  UMOV UR16, UR7 ;  /* 0x0000000700107c82 */ /* 0x000fe20008000000 */
[----:B------:R-:W-:Y:S01]  /*2340*/  UMOV UR17, 0x40004040 ;  /* 0x4000404000117882 */ /* 0x000fe20000000000 */
[----:B------:R-:W-:Y:S01]  /*2350*/  UMOV UR14, UR5 ;  /* 0x00000005000e7c82 */ /* 0x000fe20008000000 */
[----:B------:R-:W-:Y:S01]  /*2360*/  UMOV UR15, 0x40004040 ;  /* 0x40004040000f7882 */ /* 0x000fe20000000000 */
[----:B------:R-:W-:Y:S01]  /*2370*/  UMOV UR13, 0x40004040 ;  /* 0x40004040000d7882 */ /* 0x000fe20000000000 */
[----:B------:R2:W-:Y:S01]  /*2380*/  UTCHMMA tmem[UR31], gdesc[UR16], tmem[UR32], tmem[UR44], idesc[UR45], UP0 ;  /* 0x00ff2c101f0079ea */ /* 0x0005e20008000020 */
[----:B------:R-:W-:Y:S01]  /*2390*/  UMOV UR11, 0x40004040 ;  /* 0x40004040000b7882 */ /* 0x000fe20000000000 */
[----:B------:R3:W-:Y:S01]  /*23a0*/  UTCHMMA tmem[UR29], gdesc[UR14], tmem[UR30], tmem[UR42], idesc[UR43], UPT ;  /* 0x00ff2a0e1d0079ea */ /* 0x0007e2000b80001e */
[----:B------:R-:W-:Y:S01]  /*23b0*/  UMOV UR9, 0x40004040 ;  /* 0x4000404000097882 */ /* 0x000fe20000000000 */
[----:B------:R4:W-:Y:S01]  /*23c0*/  UTCHMMA tmem[UR27], gdesc[UR12], tmem[UR28], tmem[UR40], idesc[UR41], UPT ;  /* 0x00ff280c1b0079ea */ /* 0x0009e2000b80001c */
[----:B------:R-:W-:Y:S01]  /*23d0*/  UMOV UR5, 0x40004040 ;  /* 0x4000404000057882 */ /* 0x000fe20000000000 */
[----:B------:R5:W-:Y:S01]  /*23e0*/  UTCHMMA tmem[UR25], gdesc[UR10], tmem[UR26], tmem[UR38], idesc[UR39], UPT ;  /* 0x00ff260a190079ea */ /* 0x000be2000b80001a */
[----:B------:R1:W-:Y:S01]  /*23f0*/  UTCHMMA tmem[UR24], gdesc[UR8], tmem[UR23], tmem[UR36], idesc[UR37], UPT ;  /* 0x00ff2408180079ea */ /* 0x0003e2000b800017 */
[----:B------:R1:W-:Y:S01]  /*2400*/  UTCHMMA tmem[UR21], gdesc[UR4], tmem[UR22], tmem[UR34], idesc[UR35], UPT ;  /* 0x00ff2204150079ea */ /* 0x0003e2000b800016 */
[----:B------:R-:W1:Y:S01]  /*2410*/  SYNCS.PHASECHK.TRANS64.TRYWAIT P0, [UR18+0x50], R4 ;  /* 0x00005004ff0075a7 */ /* 0x000e620008001112 */
[----:B------:R-:W-:Y:S01]  /*2420*/  R2UR UR20, R3 ;  /* 0x00000000031472ca */ /* 0x000fe200000e0000 */
[----:B------:R-:W-:-:S02]  /*2430*/  IMAD.MOV.U32 R2, RZ, RZ, 0x100 ;  /* 0x00000100ff027424 */ /* 0x000fc400078e00ff */
[----:B------:R-:W-:-:S03]  /*2440*/  IMAD.MOV.U32 R3, RZ, RZ, 0x78 ;  /* 0x00000078ff037424 */ /* 0x000fc600078e00ff */
[C---:B--2---:R-:W-:Y:S01]  /*2450*/  R2UR UR16, R2.reuse ;  /* 0x00000000021072ca */ /* 0x044fe200000e0000 */
[----:B---3--:R-:W-:Y:S01]  /*2460*/  UMOV UR14, 0x0 ;  /* 0x00000000000e7882 */ /* 0x008fe20000000000 */
[----:B------:R-:W-:Y:S01]  /*2470*/  UMOV UR15, 0x8210490 ;  /* 0x08210490000f7882 */ /* 0x000fe20000000000 */
[----:B----4-:R-:W-:Y:S01]  /*2480*/  R2UR UR12, R3 ;  /* 0x00000000030c72ca */ /* 0x010fe200000e0000 */
[----:B-----5:R-:W-:Y:S01]  /*2490*/  UIADD3 UR10, UPT, UPT, UR19, 0x28, URZ ;  /* 0x00000028130a7890 */ /* 0x020fe2000fffe0ff */
[----:B------:R-:W-:Y:S01]  /*24a0*/  R2UR UR11, R2 ;  /* 0x00000000020b72ca */ /* 0x000fe200000e0000 */
[----:B-1----:R-:W-:Y:S02]  /*24b0*/  UIADD3 UR8, UPT, UPT, UR7, 0x300, URZ ;  /* 0x0000030007087890 */ /* 0x002fe4000fffe0ff */
[----:B------:R-:W-:Y:S02]  /*24c0*/  UIADD3 UR5, UPT, UPT, UR18, 0x60, URZ ;  /* 0x0000006012057890 */ /* 0x000fe4000fffe0ff */
[----:B------:R-:W-:Y:S01]  /*24d0*/  UIADD3 UR7, UPT, UPT, UR7, 0x380, URZ ;  /* 0x0000038007077890 */ /* 0x000fe2000fffe0ff */
[----:B------:R-:W-:Y:S01]  /*24e0*/  UMOV UR22, 0x0 ;  /* 0x0000000000167882 */ /* 0x000fe20000000000 */
[----:B------:R-:W-:Y:S01]  /*24f0*/  UMOV UR23, 0x8210490 ;  /* 0x0821049000177882 */ /* 0x000fe20000000000 */
[----:B------:R-:W-:Y:S09]  /*2500*/  @!P0 BRA `(.L_x_21) ;  /* 0x0000007c00f08947 */ /* 0x000ff20003800000 */
.L_x_82:
[----:B------:R-:W-:Y:S01]  /*2510*/  ELECT P0, URZ, PT ;  /* 0x0000000000ff782f */ /* 0x000fe20003800000 */
[----:B-1----:R-:W-:Y:S01]  /*2520*/  IMAD.MOV.U32 R2, RZ, RZ, 0x1 ;  /* 0x00000001ff027424 */ /* 0x002fe200078e00ff */
[----:B------:R-:W-:Y:S01]  /*2530*/  UMOV UR9, 0x40004040 ;  /* 0x4000404000097882 */ /* 0x000fe20000000000 */
[----:B------:R-:W-:Y:S01]  /*2540*/  UMOV UR6, UR7 ;  /* 0x0000000700067c82 */ /* 0x000fe20008000000 */
[----:B------:R-:W-:Y:S01]  /*2550*/  UMOV UR7, 0x40004040 ;  /* 0x4000404000077882 */ /* 0x000fe20000000000 */
[----:B------:R-:W-:Y:S01]  /*2560*/  UTCHMMA tmem[UR20], gdesc[UR8], tmem[UR16], tmem[UR22], idesc[UR23], UPT ;  /* 0x00ff1608140079ea */ /* 0x000fe2000b800010 */
[----:B------:R1:W-:Y:S01]  /*2570*/  UTCHMMA tmem[UR12], gdesc[UR6], tmem[UR11], tmem[UR14], idesc[UR15], UPT ;  /* 0x00ff0e060c0079ea */ /* 0x0003e2000b80000b */
[----:B------:R2:W-:Y:S01]  /*2580*/  UTCBAR [UR5], URZ ;  /* 0x000000ff050073e9 */ /* 0x0005e200080000ff */
[----:B------:R2:W-:Y:S01]  /*2590*/  UTCBAR [UR10], URZ ;  /* 0x000000ff0a0073e9 */ /* 0x0005e200080000ff */
[----:B------:R-:W-:Y:S01]  /*25a0*/  UMOV UR4, 0x40 ;  /* 0x0000004000047882 */ /* 0x000fe20000000000 */
[----:B------:R-:W-:Y:S01]  /*25b0*/  LOP3.LUT R5, R18, 0xffff, RZ, 0xc0, !PT ;  /* 0x0000ffff12057812 */ /* 0x000fe200078ec0ff */
[----:B------:R-:W-:Y:S01]  /*25c0*/  ULEA UR4, UR33, UR4, 0x18 ;  /* 0x0000000421047291 */ /* 0x000fe2000f8ec0ff */
[----:B------:R-:W-:Y:S01]  /*25d0*/  IMAD.MOV.U32 R4, RZ, RZ, 0xffff ;  /* 0x0000ffffff047424 */ /* 0x000fe200078e00ff */
[----:B------:R-:W-:Y:S01]  /*25e0*/  @P0 PRMT R7, R2, 0x7610, R7 ;  /* 0x0000761002070816 */ /* 0x000fe20000000007 */
[----:B------:R-:W-:Y:S01]  /*25f0*/  IMAD.MOV.U32 R3, RZ, RZ, 0x1 ;  /* 0x00000001ff037424 */ /* 0x000fe200078e00ff */
[----:B------:R-:W-:Y:S01]  /*2600*/  SHF.R.U32.HI R5, RZ, 0x5, R5 ;  /* 0x00000005ff057819 */ /* 0x000fe20000011605 */
[----:B------:R-:W-:Y:S04]  /*2610*/  UVIRTCOUNT.DEALLOC.SMPOOL 0x80 ;  /* 0x000000800000784c */ /* 0x000fe80000000000 */
[----:B------:R-:W-:Y:S01]  /*2620*/  VIADD R6, R5, 0x10 ;  /* 0x0000001005067836 */ /* 0x000fe20000000000 */
[----:B------:R-:W-:Y:S01]  /*2630*/  SHF.L.U32 R5, R4, R5, RZ ;  /* 0x0000000504057219 */ /* 0x000fe200000006ff */
[----:B------:R-:W-:Y:S03]  /*2640*/  @P0 STS.U8 [UR4], R7 ;  /* 0x00000007ff000988 */ /* 0x000fe60008000004 */
[----:B------:R-:W-:Y:S01]  /*2650*/  SHF.L.U32 R6, R3, R6, RZ ;  /* 0x0000000603067219 */ /* 0x000fe200000006ff */
[----:B------:R-:W-:Y:S03]  /*2660*/  BAR.SYNC.DEFER_BLOCKING 0x2, 0x120 ;  /* 0x0084800000007b1d */ /* 0x000fe60000010000 */
[----:B------:R-:W-:-:S04]  /*2670*/  LOP3.LUT R5, R6, R5, RZ, 0xfc, !PT ;  /* 0x0000000506057212 */ /* 0x000fc800078efcff */
[----:B------:R-:W-:Y:S01]  /*2680*/  LOP3.LUT R4, R5, 0xffff, RZ, 0xc0, !PT ;  /* 0x0000ffff05047812 */ /* 0x000fe200078ec0ff */
[----:B------:R-:W-:Y:S01]  /*2690*/  NOP ;  /* 0x0000000000007918 */ /* 0x000fe20000000000 */
[----:B------:R-:W-:Y:S02]  /*26a0*/  UMOV UR4, 0x50 ;  /* 0x0000005000047882 */ /* 0x000fe40000000000 */
[----:B-1----:R-:W-:-:S09]  /*26b0*/  ULEA UR6, UR33, UR4, 0x18 ;  /* 0x0000000421067291 */ /* 0x002fd2000f8ec0ff */
[----:B------:R-:W1:Y:S02]  /*26c0*/  LDS R2, [UR6] ;  /* 0x00000006ff027984 */ /* 0x000e640008000800 */
[----:B-1----:R-:W-:-:S04]  /*26d0*/  LOP3.LUT R3, R5, 0xffff, R2, 0x80, !PT ;  /* 0x0000ffff05037812 */ /* 0x002fc800078e8002 */
[----:B------:R-:W-:-:S13]  /*26e0*/  ISETP.NE.AND P0, PT, R3, R4, PT ;  /* 0x000000040300720c */ /* 0x000fda0003f05270 */
[----:B--2---:R-:W-:Y:S05]  /*26f0*/  @P0 BRA `(.L_x_22) ;  /* 0x0000000000500947 */ /* 0x004fea0003800000 */
[----:B------:R-:W-:Y:S02]  /*2700*/  SHF.R.U32.HI R2, RZ, 0x10, R2 ;  /* 0x00000010ff027819 */ /* 0x000fe40000011602 */
[----:B------:R-:W-:-:S04]  /*2710*/  SHF.R.U32.HI R3, RZ, 0x10, R5 ;  /* 0x00000010ff037819 */ /* 0x000fc80000011605 */
[----:B------:R-:W-:-:S04]  /*2720*/  LOP3.LUT R2, R2, R3, RZ, 0xc0, !PT ;  /* 0x0000000302027212 */ /* 0x000fc800078ec0ff */
[----:B------:R-:W-:-:S13]  /*2730*/  ISETP.NE.AND P0, PT, R2, R3, PT ;  /* 0x000000030200720c */ /* 0x000fda0003f05270 */
[----:B------:R-:W-:Y:S05]  /*2740*/  @P0 BRA `(.L_x_23) ;  /* 0x0000000000300947 */ /* 0x000fea0003800000 */
[----:B------:R-:W-:Y:S01]  /*2750*/  R2UR UR4, R5 ;  /* 0x00000000050472ca */ /* 0x000fe200000e0000 */
[----:B------:R-:W1:-:S12]  /*2760*/  S2R R3, SR_LANEID ;  /* 0x0000000000037919 */ /* 0x000e580000000000 */
[----:B------:R-:W-:-:S03]  /*2770*/  ULOP3.LUT UR5, URZ, UR4, URZ, 0x33, !UPT ;  /* 0x00000004ff057292 */ /* 0x000fc6000f8e33ff */
[----:B------:R-:W-:Y:S02]  /*2780*/  VOTEU.ANY UR4, UPT, PT ;  /* 0x0000000000047886 */ /* 0x000fe400038e0100 */
[----:B------:R-:W-:Y:S01]  /*2790*/  UFLO.U32 UR4, UR4 ;  /* 0x00000004000472bd */ /* 0x000fe200080e0000 */
[----:B------:R-:W-:-:S04]  /*27a0*/  IMAD.U32 R2, RZ, RZ, UR5 ;  /* 0x00000005ff027e24 */ /* 0x000fc8000f8e00ff */
[----:B------:R-:W2:Y:S02]  /*27b0*/  REDUX UR7, R2 ;  /* 0x00000000020773c4 */ /* 0x000ea40000000000 */
[----:B------:R3:W-:Y:S01]  /*27c0*/  UTCATOMSWS.AND URZ, UR5 ;  /* 0x0000000500ff79e3 */ /* 0x0007e20008000000 */
[----:B-1----:R-:W-:Y:S01]  /*27d0*/  ISETP.EQ.U32.AND P0, PT, R3, UR4, PT ;  /* 0x0000000403007c0c */ /* 0x002fe2000bf02070 */
[----:B--2---:R-:W-:-:S12]  /*27e0*/  IMAD.U32 R3, RZ, RZ, UR7 ;  /* 0x00000007ff037e24 */ /* 0x004fd8000f8e00ff */
[----:B------:R3:W-:Y:S01]  /*27f0*/  @P0 ATOMS.AND RZ, [UR6], R3 ;  /* 0x00000003ffff098c */ /* 0x0007e2000a800006 */
[----:B------:R-:W-:Y:S05]  /*2800*/  BRA `(.L_x_24) ;  /* 0x0000000000147947 */ /* 0x000fea0003800000 */
.L_x_23:
[----:B------:R-:W-:Y:S02]  /*2810*/  MOV R2, 0x2830 ;  /* 0x0000283000027802 */ /* 0x000fe40000000f00 */
[----:B------:R-:W-:Y:S05]  /*2820*/  CALL.REL.NOINC `($__internal_0_$__cuda_sm10x_tcgen05_guardrail_trap_col_being_dealloced_not_returned_by_alloc) ;  /* 0x0000008800047944 */ /* 0x000fea0003c00000 */
[----:B------:R-:W-:Y:S05]  /*2830*/  BRA `(.L_x_24) ;  /* 0x0000000000087947 */ /* 0x000fea0003800000 */
.L_x_22:
[----:B------:R-:W-:Y:S02]  /*2840*/  MOV R2, 0x2860 ;  /* 0x0000286000027802 */ /* 0x000fe40000000f00 */
[----:B------:R-:W-:Y:S05]  /*2850*/  CALL.REL.NOINC `($__internal_2_$__cuda_sm10x_tcgen05_guardrail_trap_unallocated_columns_being_dealloced) ;  /* 0x0000008800107944 */ /* 0x000fea0003c00000 */
.L_x_24:
[----:B------:R-:W-:Y:S01]  /*2860*/  NOP ;  /* 0x0000000000007918 */ /* 0x000fe20000000000 */
[----:B------:R-:W-:Y:S05]  /*2870*/  BRA `(.L_x_6) ;  /* 0x0000001c00747947 */ /* 0x000fea0003800000 */
.L_x_4:
[----:B------:R-:W-:-:S13]  /*2880*/  ISETP.NE.AND P0, PT, R0, 0xe, PT ;  /* 0x0000000e0000780c */ /* 0x000fda0003f05270 */
[----:B------:R-:W-:Y:S05]  /*2890*/  @!P0 BRA `(.L_x_25) ;  /* 0x0000000000148947 */ /* 0x000fea0003800000 */
[----:B------:R-:W-:-:S13]  /*28a0*/  ISETP.NE.AND P0, PT, R0, 0xf, PT ;  /* 0x0000000f0000780c */ /* 0x000fda0003f05270 */
[----:B------:R-:W-:Y:S05]  /*28b0*/  @P0 BRA `(.L_x_6) ;  /* 0x0000001c00640947 */ /* 0x000fea0003800000 */
[----:B------:R-:W-:-:S08]  /*28c0*/  NOP ;  /* 0x0000000000007918 */ /* 0x000fd00000000000 */
[----:B------:R-:W1:-:S00]  /*28d0*/  USETMAXREG.DEALLOC.CTAPOOL 0x30 ;  /* 0x00000030000079c8 */ /* 0x000e4000080e0500 */
[----:B-1----:R-:W-:Y:S05]  /*28e0*/  BRA `(.L_x_3) ;  /* 0x0000006000707947 */ /* 0x002fea0003800000 */
.L_x_25:
[----:B------:R-:W-:-:S08]  /*28f0*/  NOP ;  /* 0x0000000000007918 */ /* 0x000fd00000000000 */
[----:B------:R-:W1:-:S00]  /*2900*/  USETMAXREG.DEALLOC.CTAPOOL 0x30 ;  /* 0x00000030000079c8 */ /* 0x000e4000080e0500 */
[----:B------:R-:W2:Y:S01]  /*2910*/  S2UR UR17, SR_CgaCtaId ;  /* 0x00000000001179c3 */ /* 0x000ea20000008800 */
[----:B------:R-:W-:Y:S01]  /*2920*/  UMOV UR4, 0x400 ;  /* 0x0000040000047882 */ /* 0x000fe20000000000 */
[----:B-1----:R-:W-:Y:S01]  /*2930*/  HFMA2 R3, -RZ, RZ, -0.0 , 0 ;  /* 0x80000000ff037431 */ /* 0x002fe200000001ff */
[----:B------:R-:W-:Y:S02]  /*2940*/  USHF.L.U32 UR19, UR24, 0x7, URZ ;  /* 0x0000000718137899 */ /* 0x000fe400080006ff */
[----:B--2---:R-:W-:-:S09]  /*2950*/  ULEA UR17, UR17, UR4, 0x18 ;  /* 0x0000000411117291 */ /* 0x004fd2000f8ec0ff */
[----:B------:R-:W1:Y:S02]  /*2960*/  SYNCS.PHASECHK.TRANS64.TRYWAIT P0, [UR17+0x28], R3 ;  /* 0x00002803ff0075a7 */ /* 0x000e640008001111 */
[----:B-1----:R-:W-:Y:S05]  /*2970*/  @!P0 BRA `(.L_x_26) ;  /* 0x0000007800f08947 */ /* 0x002fea0003800000 */
.L_x_84:
[----:B------:R-:W-:Y:S01]  /*2980*/  ELECT P0, URZ, PT ;  /* 0x0000000000ff782f */ /* 0x000fe20003800000 */
[----:B------:R-:W2:Y:S01]  /*2990*/  LDCU UR8, c[0x0][0x38c] ;  /* 0x00007180ff0877ac */ /* 0x000ea20008000800 */
[----:B------:R-:W3:Y:S01]  /*29a0*/  LDCU.64 UR10, c[0x0][0x348] ;  /* 0x00006900ff0a77ac */ /* 0x000ee20008000a00 */
[----:B------:R-:W4:Y:S10]  /*29b0*/  LDCU.64 UR12, c[0x0][0x348] ;  /* 0x00006900ff0c77ac */ /* 0x000f340008000a00 */
[----:B-1----:R-:W-:Y:S01]  /*29c0*/  @P0 IMAD.MOV.U32 R2, RZ, RZ, 0xc000 ;  /* 0x0000c000ff020424 */ /* 0x002fe200078e00ff */
[----:B------:R-:W1:Y:S03]  /*29d0*/  LDCU.64 UR14, c[0x0][0x348] ;  /* 0x00006900ff0e77ac */ /* 0x000e660008000a00 */
[----:B------:R5:W-:Y:S01]  /*29e0*/  @P0 SYNCS.ARRIVE.TRANS64 RZ, [UR17+0x10], R2 ;  /* 0x00001002ffff09a7 */ /* 0x000be20008000011 */
[----:B------:R-:W-:Y:S01]  /*29f0*/  UMOV UR26, URZ ;  /* 0x000000ff001a7c82 */ /* 0x000fe20008000000 */
[----:B------:R-:W-:Y:S01]  /*2a00*/  UMOV UR28, UR44 ;  /* 0x0000002c001c7c82 */ /* 0x000fe20008000000 */
[----:B--2---:R-:W-:-:S02]  /*2a10*/  UIADD3 UR4, UPT, UPT, -UR8, URZ, URZ ;  /* 0x000000ff08047290 */ /* 0x004fc4000fffe1ff */
[----:B------:R-:W-:Y:S02]  /*2a20*/  UIADD3 UR7, UPT, UPT, UR8, -0x1, URZ ;  /* 0xffffffff08077890 */ /* 0x000fe4000fffe0ff */
[----:B------:R-:W-:Y:S02]  /*2a30*/  USHF.R.S32.HI UR4, URZ, 0x1f, UR4 ;  /* 0x0000001fff047899 */ /* 0x000fe40008011404 */
[----:B------:R-:W-:Y:S02]  /*2a40*/  USHF.R.S32.HI UR5, URZ, 0x1f, UR7 ;  /* 0x0000001fff057899 */ /* 0x000fe40008011407 */
[----:B------:R-:W-:Y:S02]  /*2a50*/  ULEA.HI UR4, UR4, -UR8, URZ, 0x7 ;  /* 0x8000000804047291 */ /* 0x000fe4000f8f38ff */
[----:B------:R-:W-:Y:S02]  /*2a60*/  UISETP.GT.AND UP3, UPT, UR8, URZ, UPT ;  /* 0x000000ff0800728c */ /* 0x000fe4000bf64270 */
[----:B------:R-:W-:Y:S01]  /*2a70*/  ULEA.HI UR5, UR5, UR7, URZ, 0x7 ;  /* 0x0000000705057291 */ /* 0x000fe2000f8f38ff */
[----:B------:R-:W2:Y:S01]  /*2a80*/  SYNCS.PHASECHK.TRANS64.TRYWAIT P0, [UR17+0x30], R3 ;  /* 0x00003003ff0075a7 */ /* 0x000ea20008001111 */
[----:B------:R-:W-:-:S02]  /*2a90*/  USHF.R.S32.HI UR4, URZ, 0x7, UR4 ;  /* 0x00000007ff047899 */ /* 0x000fc40008011404 */
[----:B------:R-:W-:Y:S02]  /*2aa0*/  ULEA.HI.SX32 UR9, UR5, 0x1, 0x19 ;  /* 0x0000000105097891 */ /* 0x000fe4000f8fcaff */
[----:B------:R-:W-:Y:S02]  /*2ab0*/  UIADD3 UR4, UPT, UPT, -UR4, URZ, URZ ;  /* 0x000000ff04047290 */ /* 0x000fe4000fffe1ff */
[----:B---3--:R-:W-:Y:S02]  /*2ac0*/  UIADD3 UR10, UP2, UPT, UR10, 0x100, URZ ;  /* 0x000001000a0a7890 */ /* 0x008fe4000ff5e0ff */
[----:B----4-:R-:W-:Y:S02]  /*2ad0*/  UIADD3 UR6, UP1, UPT, UR12, 0x100, URZ ;  /* 0x000001000c067890 */ /* 0x010fe4000ff3e0ff */
[----:B-1----:R-:W-:Y:S01]  /*2ae0*/  UIADD3 UR14, UP0, UPT, UR14, 0x100, URZ ;  /* 0x000001000e0e7890 */ /* 0x002fe2000ff1e0ff */
[----:B------:R-:W-:Y:S01]  /*2af0*/  @!UP3 UMOV UR9, UR4 ;  /* 0x000000040009bc82 */ /* 0x000fe20008000000 */
[----:B------:R-:W-:Y:S01]  /*2b00*/  UMOV UR29, UR45 ;  /* 0x0000002d001d7c82 */ /* 0x000fe20008000000 */
[----:B------:R-:W-:Y:S01]  /*2b10*/  MOV R6, UR9 ;  /* 0x0000000900067c02 */ /* 0x000fe20008000f00 */
[----:B------:R-:W-:-:S02]  /*2b20*/  UIADD3 UR9, UPT, UPT, UR9, -0x1, URZ ;  /* 0xffffffff09097890 */ /* 0x000fc4000fffe0ff */
[----:B------:R-:W-:Y:S02]  /*2b30*/  UIADD3.X UR11, UPT, UPT, URZ, UR11, URZ, UP2, !UPT ;  /* 0x0000000bff0b7290 */ /* 0x000fe400097fe4ff */
[----:B------:R-:W-:Y:S02]  /*2b40*/  USHF.L.U32 UR27, UR9, 0x7, URZ ;  /* 0x00000007091b7899 */ /* 0x000fe400080006ff */
[----:B------:R-:W-:Y:S01]  /*2b50*/  IMAD.U32 R5, RZ, RZ, UR9 ;  /* 0x00000009ff057e24 */ /* 0x000fe2000f8e00ff */
[----:B------:R-:W-:Y:S02]  /*2b60*/  UIADD3.X UR7, UPT, UPT, URZ, UR13, URZ, UP1, !UPT ;  /* 0x0000000dff077290 */ /* 0x000fe40008ffe4ff */
[----:B------:R-:W-:Y:S02]  /*2b70*/  UIADD3.X UR5, UPT, UPT, URZ, UR15, URZ, UP0, !UPT ;  /* 0x0000000fff057290 */ /* 0x000fe400087fe4ff */
[----:B------:R-:W-:Y:S02]  /*2b80*/  UIADD3 UR24, UPT, UPT, UR17, 0xc800, URZ ;  /* 0x0000c80011187890 */ /* 0x000fe4000fffe0ff */
[----:B------:R-:W-:-:S02]  /*2b90*/  UIADD3 UR25, UPT, UPT, UR17, 0x10, URZ ;  /* 0x0000001011197890 */ /* 0x000fc4000fffe0ff */
[----:B------:R-:W-:Y:S02]  /*2ba0*/  UIADD3 UR32, UPT, UPT, UR17, 0x10800, URZ ;  /* 0x0001080011207890 */ /* 0x000fe4000fffe0ff */
[----:B------:R-:W-:Y:S02]  /*2bb0*/  UIADD3 UR33, UPT, UPT, UR17, 0x10, URZ ;  /* 0x0000001011217890 */ /* 0x000fe4000fffe0ff */
[----:B------:R-:W-:Y:S02]  /*2bc0*/  UIADD3 UR8, UPT, UPT, UR17, 0x14800, URZ ;  /* 0x0001480011087890 */ /* 0x000fe4000fffe0ff */
[----:B------:R-:W-:Y:S01]  /*2bd0*/  UIADD3 UR9, UPT, UPT, UR17, 0x10, URZ ;  /* 0x0000001011097890 */ /* 0x000fe2000fffe0ff */
[----:B------:R-:W-:Y:S01]  /*2be0*/  UMOV UR34, 0x40 ;  /* 0x0000004000227882 */ /* 0x000fe20000000000 */
[----:B------:R-:W-:Y:S01]  /*2bf0*/  UMOV UR36, UR44 ;  /* 0x0000002c00247c82 */ /* 0x000fe20008000000 */
[----:B------:R-:W-:Y:S01]  /*2c00*/  UMOV UR37, UR45 ;  /* 0x0000002d00257c82 */ /* 0x000fe20008000000 */
[----:B------:R-:W-:Y:S01]  /*2c10*/  UMOV UR35, UR27 ;  /* 0x0000001b00237c82 */ /* 0x000fe20008000000 */
[----:B--2--5:R-:W-:Y:S07]  /*2c20*/  @!P0 BRA `(.L_x_27) ;  /* 0x0000007800648947 */ /* 0x024fee0003800000 */
.L_x_86:
[----:B------:R2:W-:Y:S01]  /*2c30*/  UTMALDG.4D [UR24], [UR10], desc[URZ] ;  /* 0x0000ff180a0075b4 */ /* 0x0005e20008019000 */
[----:B------:R-:W-:Y:S01]  /*2c40*/  UMOV UR12, UR44 ;  /* 0x0000002c000c7c82 */ /* 0x000fe20008000000 */
[----:B------:R-:W-:Y:S01]  /*2c50*/  UMOV UR13, UR45 ;  /* 0x0000002d000d7c82 */ /* 0x000fe20008000000 */
[----:B------:R-:W-:Y:S01]  /*2c60*/  UMOV UR4, UR14 ;  /* 0x0000000e00047c82 */ /* 0x000fe20008000000 */
[----:B------:R-:W3:Y:S01]  /*2c70*/  LDCU.64 UR14, c[0x0][0x348] ;  /* 0x00006900ff0e77ac */ /* 0x000ee20008000a00 */
[----:B------:R-:W-:Y:S01]  /*2c80*/  UTMALDG.4D [UR32], [UR6], desc[URZ] ;  /* 0x0000ff20060075b4 */ /* 0x000fe20008019000 */
[----:B------:R-:W-:Y:S01]  /*2c90*/  UMOV UR18, URZ ;  /* 0x000000ff00127c82 */ /* 0x000fe20008000000 */
[----:B------:R-:W-:Y:S01]  /*2ca0*/  UMOV UR20, UR44 ;  /* 0x0000002c00147c82 */ /* 0x000fe20008000000 */
[----:B--2---:R-:W-:Y:S01]  /*2cb0*/  UMOV UR10, 0x80 ;  /* 0x00000080000a7882 */ /* 0x004fe20000000000 */
[----:B------:R-:W-:Y:S02]  /*2cc0*/  UMOV UR11, UR27 ;  /* 0x0000001b000b7c82 */ /* 0x000fe40008000000 */
[----:B------:R2:W-:Y:S01]  /*2cd0*/  UTMALDG.4D [UR8], [UR4], desc[URZ] ;  /* 0x0000ff08040075b4 */ /* 0x0005e20008019000 */
[----:B------:R-:W4:Y:S01]  /*2ce0*/  SYNCS.PHASECHK.TRANS64.TRYWAIT P0, [UR17+0x8], R3 ;  /* 0x00000803ff0075a7 */ /* 0x000f220008001111 */
[----:B--2---:R-:W2:Y:S01]  /*2cf0*/  LDCU.64 UR4, c[0x0][0x348] ;  /* 0x00006900ff0477ac */ /* 0x004ea20008000a00 */
[----:B------:R-:W5:Y:S02]  /*2d00*/  LDCU.64 UR8, c[0x0][0x348] ;  /* 0x00006900ff0877ac */ /* 0x000f640008000a00 */
[----:B--2345:R-:W-:Y:S05]  /*2d10*/  @!P0 BRA `(.L_x_28) ;  /* 0x0000007800488947 */ /* 0x03cfea0003800000 */
.L_x_88:
[----:B------:R-:W-:Y:S01]  /*2d20*/  ELECT P0, URZ, PT ;  /* 0x0000000000ff782f */ /* 0x000fe20003800000 */
[----:B------:R-:W-:Y:S02]  /*2d30*/  UIADD3 UR6, UP2, UPT, UR4, 0x80, URZ ;  /* 0x0000008004067890 */ /* 0x000fe4000ff5e0ff */
[----:B------:R-:W-:Y:S02]  /*2d40*/  UIADD3 UR4, UP1, UPT, UR8, 0x80, URZ ;  /* 0x0000008008047890 */ /* 0x000fe4000ff3e0ff */
[----:B------:R-:W-:Y:S02]  /*2d50*/  UIADD3 UR14, UP0, UPT, UR14, 0x80, URZ ;  /* 0x000000800e0e7890 */ /* 0x000fe4000ff1e0ff */
[----:B------:R-:W-:Y:S02]  /*2d60*/  UIADD3.X UR7, UPT, UPT, URZ, UR5, URZ, UP2, !UPT ;  /* 0x00000005ff077290 */ /* 0x000fe400097fe4ff */
[----:B------:R-:W-:Y:S02]  /*2d70*/  UIADD3 UR16, UPT, UPT, UR17, 0x800, URZ ;  /* 0x0000080011107890 */ /* 0x000fe4000fffe0ff */
[----:B------:R-:W-:-:S02]  /*2d80*/  UIADD3.X UR5, UPT, UPT, URZ, UR9, URZ, UP1, !UPT ;  /* 0x00000009ff057290 */ /* 0x000fc40008ffe4ff */
[----:B-1----:R-:W-:Y:S01]  /*2d90*/  @P0 MOV R2, 0xc000 ;  /* 0x0000c00000020802 */ /* 0x002fe20000000f00 */
[----:B------:R-:W-:Y:S02]  /*2da0*/  UIADD3 UR8, UPT, UPT, UR17, 0x4800, URZ ;  /* 0x0000480011087890 */ /* 0x000fe4000fffe0ff */
[----:B------:R-:W-:Y:S01]  /*2db0*/  UIADD3.X UR15, UPT, UPT, URZ, UR15, URZ, UP0, !UPT ;  /* 0x0000000fff0f7290 */ /* 0x000fe200087fe4ff */
[----:B------:R1:W-:Y:S01]  /*2dc0*/  @P0 SYNCS.ARRIVE.TRANS64 RZ, [UR17], R2 ;  /* 0x00000002ffff09a7 */ /* 0x0003e20008000011 */
[----:B------:R-:W-:Y:S01]  /*2dd0*/  UIADD3 UR32, UPT, UPT, UR17, 0x8800, URZ ;  /* 0x0000880011207890 */ /* 0x000fe2000fffe0ff */
[----:B------:R-:W-:Y:S01]  /*2de0*/  UMOV UR21, UR45 ;  /* 0x0000002d00157c82 */ /* 0x000fe20008000000 */
[----:B------:R-:W-:Y:S01]  /*2df0*/  UMOV UR10, 0x40 ;  /* 0x00000040000a7882 */ /* 0x000fe20000000000 */
[----:B------:R-:W-:Y:S01]  /*2e00*/  UMOV UR12, UR44 ;  /* 0x0000002c000c7c82 */ /* 0x000fe20008000000 */
[----:B------:R-:W-:Y:S01]  /*2e10*/  UMOV UR13, UR45 ;  /* 0x0000002d000d7c82 */ /* 0x000fe20008000000 */
[----:B------:R-:W-:Y:S01]  /*2e20*/  UMOV UR11, UR19 ;  /* 0x00000013000b7c82 */ /* 0x000fe20008000000 */
[----:B------:R-:W-:Y:S01]  /*2e30*/  UMOV UR9, UR17 ;  /* 0x0000001100097c82 */ /* 0x000fe20008000000 */
[----:B------:R2:W-:Y:S01]  /*2e40*/  UTMALDG.4D [UR16], [UR6], desc[URZ] ;  /* 0x0000ff10060075b4 */ /* 0x0005e20008019000 */
[----:B------:R-:W-:Y:S01]  /*2e50*/  UMOV UR34, 0x80 ;  /* 0x0000008000227882 */ /* 0x000fe20000000000 */
[----:B------:R-:W-:Y:S01]  /*2e60*/  UMOV UR36, UR44 ;  /* 0x0000002c00247c82 */ /* 0x000fe20008000000 */
[----:B------:R-:W-:Y:S01]  /*2e70*/  UMOV UR37, UR45 ;  /* 0x0000002d00257c82 */ /* 0x000fe20008000000 */
[----:B------:R-:W-:Y:S01]  /*2e80*/  UMOV UR35, UR19 ;  /* 0x0000001300237c82 */ /* 0x000fe20008000000 */
[----:B------:R-:W-:Y:S01]  /*2e90*/  UMOV UR33, UR17 ;  /* 0x0000001100217c82 */ /* 0x000fe20008000000 */
[----:B------:R3:W-:Y:S01]  /*2ea0*/  UTMALDG.4D [UR8], [UR4], desc[URZ] ;  /* 0x0000ff08040075b4 */ /* 0x0007e20008019000 */
[----:B------:R1:W-:Y:S01]  /*2eb0*/  UTMALDG.4D [UR32], [UR14], desc[URZ] ;  /* 0x0000ff200e0075b4 */ /* 0x0003e20008019000 */
[----:B------:R-:W4:Y:S01]  /*2ec0*/  SYNCS.PHASECHK.TRANS64.TRYWAIT P0, [UR17+0x30], R3 ;  /* 0x00003003ff0075a7 */ /* 0x000f220008001111 */
[----:B--2---:R-:W2:Y:S01]  /*2ed0*/  LDCU.64 UR6, c[0x0][0x348] ;  /* 0x00006900ff0677ac */ /* 0x004ea20008000a00 */
[----:B---3--:R-:W3:Y:S02]  /*2ee0*/  LDCU.64 UR4, c[0x0][0x348] ;  /* 0x00006900ff0477ac */ /* 0x008ee40008000a00 */
[----:B-1234-:R-:W-:Y:S05]  /*2ef0*/  @!P0 BRA `(.L_x_29) ;  /* 0x0000007400f08947 */ /* 0x01efea0003800000 */
.L_x_90:
[----:B------:R-:W-:Y:S02]  /*2f00*/  ELECT P0, URZ, PT ;  /* 0x0000000000ff782f */ /* 0x000fe40003800000 */
[----:B------:R-:W-:Y:S01]  /*2f10*/  R2UR UR14, R6 ;  /* 0x00000000060e72ca */ /* 0x000fe200000e0000 */
[----:B------:R-:W-:Y:S02]  /*2f20*/  UIADD3 UR4, UP1, UPT, UR4, 0x180, URZ ;  /* 0x0000018004047890 */ /* 0x000fe4000ff3e0ff */
[----:B------:R-:W-:Y:S02]  /*2f30*/  UIADD3 UR6, UP0, UPT, UR6, 0x180, URZ ;  /* 0x0000018006067890 */ /* 0x000fe4000ff1e0ff */
[----:B------:R-:W-:Y:S02]  /*2f40*/  UIADD3.X UR5, UPT, UPT, URZ, UR5, URZ, UP1, !UPT ;  /* 0x00000005ff057290 */ /* 0x000fe40008ffe4ff */
[----:B------:R-:W-:Y:S02]  /*2f50*/  UIADD3 UR8, UPT, UPT, UR17, 0x18800, URZ ;  /* 0x0001880011087890 */ /* 0x000fe4000fffe0ff */
[----:B------:R-:W-:-:S02]  /*2f60*/  UIADD3 UR9, UPT, UPT, UR17, 0x18, URZ ;  /* 0x0000001811097890 */ /* 0x000fc4000fffe0ff */
[----:B------:R-:W-:Y:S01]  /*2f70*/  UIADD3.X UR7, UPT, UPT, URZ, UR7, URZ, UP0, !UPT ;  /* 0x00000007ff077290 */ /* 0x000fe200087fe4ff */
[----:B-1----:R-:W-:Y:S01]  /*2f80*/  @P0 IMAD.MOV.U32 R2, RZ, RZ, 0x8000 ;  /* 0x00008000ff020424 */ /* 0x002fe200078e00ff */
[----:B------:R-:W-:Y:S02]  /*2f90*/  UIADD3 UR24, UPT, UPT, UR17, 0x1c800, URZ ;  /* 0x0001c80011187890 */ /* 0x000fe4000fffe0ff */
[----:B------:R-:W-:Y:S01]  /*2fa0*/  UIADD3 UR25, UPT, UPT, UR17, 0x18, URZ ;  /* 0x0000001811197890 */ /* 0x000fe2000fffe0ff */
[----:B------:R1:W-:Y:S01]  /*2fb0*/  @P0 SYNCS.ARRIVE.TRANS64 RZ, [UR17+0x18], R2 ;  /* 0x00001802ffff09a7 */ /* 0x0003e20008000011 */
[----:B------:R-:W-:Y:S01]  /*2fc0*/  UMOV UR10, URZ ;  /* 0x000000ff000a7c82 */ /* 0x000fe20008000000 */
[----:B------:R-:W-:Y:S01]  /*2fd0*/  UMOV UR12, UR44 ;  /* 0x0000002c000c7c82 */ /* 0x000fe20008000000 */
[----:B------:R-:W-:Y:S01]  /*2fe0*/  UMOV UR13, UR45 ;  /* 0x0000002d000d7c82 */ /* 0x000fe20008000000 */
[----:B------:R-:W-:Y:S01]  /*2ff0*/  UMOV UR11, UR27 ;  /* 0x0000001b000b7c82 */ /* 0x000fe20008000000 */
[----:B------:R-:W-:Y:S01]  /*3000*/  UMOV UR26, 0x40 ;  /* 0x00000040001a7882 */ /* 0x000fe20000000000 */
[----:B------:R-:W-:Y:S01]  /*3010*/  UMOV UR28, UR44 ;  /* 0x0000002c001c7c82 */ /* 0x000fe20008000000 */
[----:B------:R-:W-:Y:S01]  /*3020*/  UMOV UR29, UR45 ;  /* 0x0000002d001d7c82 */ /* 0x000fe20008000000 */
[----:B------:R2:W-:Y:S01]  /*3030*/  UTMALDG.4D [UR8], [UR4], desc[URZ] ;  /* 0x0000ff08040075b4 */ /* 0x0005e20008019000 */
[----:B------:R-:W-:Y:S01]  /*3040*/  UISETP.GE.AND UP0, UPT, UR14, 0x2, UPT ;  /* 0x000000020e00788c */ /* 0x000fe2000bf06270 */
[----:B------:R1:W-:Y:S01]  /*3050*/  UTMALDG.4D [UR24], [UR6], desc[URZ] ;  /* 0x0000ff18060075b4 */ /* 0x0003e20008019000 */
[----:B--2---:R-:W-:Y:S01]  /*3060*/  UMOV UR4, 0x1 ;  /* 0x0000000100047882 */ /* 0x004fe20000000000 */
[----:B------:R-:W-:-:S06]  /*3070*/  UMOV UR8, 0x2 ;  /* 0x0000000200087882 */ /* 0x000fcc0000000000 */
[----:B------:R-:W-:Y:S05]  /*3080*/  BRA.U !UP0, `(.L_x_30) ;  /* 0x00000015081c7547 */ /* 0x000fea000b800000 */
[----:B------:R-:W-:Y:S01]  /*3090*/  R2UR UR4, R6 ;  /* 0x00000000060472ca */ /* 0x000fe200000e0000 */
[----:B------:R-:W-:Y:S01]  /*30a0*/  UMOV UR15, URZ ;  /* 0x000000ff000f7c82 */ /* 0x000fe20008000000 */
[----:B------:R-:W-:-:S11]  /*30b0*/  UMOV UR8, 0x2 ;  /* 0x0000000200087882 */ /* 0x000fd60000000000 */
[----:B------:R-:W-:-:S03]  /*30c0*/  UISETP.NE.AND UP0, UPT, UR4, 0x2, UPT ;  /* 0x000000020400788c */ /* 0x000fc6000bf05270 */
[----:B------:R-:W-:-:S06]  /*30d0*/  UMOV UR4, 0x1 ;  /* 0x0000000100047882 */ /* 0x000fcc0000000000 */
[----:B------:R-:W-:Y:S05]  /*30e0*/  BRA.U !UP0, `(.L_x_31) ;  /* 0x0000000d08687547 */ /* 0x000fea000b800000 */
[----:B-1----:R-:W1:Y:S01]  /*30f0*/  LDCU.64 UR6, c[0x0][0x348] ;  /* 0x00006900ff0677ac */ /* 0x002e620008000a00 */
[----:B------:R-:W-:Y:S01]  /*3100*/  R2UR UR4, R5 ;  /* 0x00000000050472ca */ /* 0x000fe200000e0000 */
[----:B------:R-:W-:Y:S01]  /*3110*/  IMAD.MOV.U32 R2, RZ, RZ, 0x8000 ;  /* 0x00008000ff027424 */ /* 0x000fe200078e00ff */
[----:B------:R-:W-:Y:S01]  /*3120*/  R2UR UR5, R6 ;  /* 0x00000000060572ca */ /* 0x000fe200000e0000 */
[----:B------:R-:W-:Y:S01]  /*3130*/  UMOV UR15, URZ ;  /* 0x000000ff000f7c82 */ /* 0x000fe20008000000 */
[----:B------:R-:W-:Y:S01]  /*3140*/  UMOV UR8, 0x2 ;  /* 0x0000000200087882 */ /* 0x000fe20000000000 */
[----:B------:R-:W-:Y:S01]  /*3150*/  UMOV UR42, URZ ;  /* 0x000000ff002a7c82 */ /* 0x000fe20008000000 */
[----:B------:R-:W-:Y:S01]  /*3160*/  UMOV UR34, URZ ;  /* 0x000000ff00227c82 */ /* 0x000fe20008000000 */
[----:B------:R-:W-:Y:S01]  /*3170*/  UMOV UR74, 0x40 ;  /* 0x00000040004a7882 */ /* 0x000fe20000000000 */
[----:B------:R-:W-:Y:S01]  /*3180*/  UMOV UR26, URZ ;  /* 0x000000ff001a7c82 */ /* 0x000fe20008000000 */
[----:B------:R-:W-:Y:S01]  /*3190*/  UMOV UR66, 0x40 ;  /* 0x0000004000427882 */ /* 0x000fe20000000000 */
[----:B------:R-:W-:Y:S01]  /*31a0*/  UMOV UR58, 0x80 ;  /* 0x00000080003a7882 */ /* 0x000fe20000000000 */
[----:B------:R-:W-:Y:S01]  /*31b0*/  UMOV UR10, URZ ;  /* 0x000000ff000a7c82 */ /* 0x000fe20008000000 */
[----:B------:R-:W-:Y:S01]  /*31c0*/  UMOV UR50, 0x40 ;  /* 0x0000004000327882 */ /* 0x000fe20000000000 */
[----:B------:R-:W-:-:S02]  /*31d0*/  ULOP3.LUT UR14, UR4, 0xfffffffe, URZ, 0xc0, !UPT ;  /* 0xfffffffe040e7892 */ /* 0x000fc4000f8ec0ff */
[----:B------:R-:W-:Y:S02]  /*31e0*/  USHF.L.U32 UR43, UR5, 0x7, URZ ;  /* 0x00000007052b7899 */ /* 0x000fe400080006ff */
[----:B-1----:R-:W-:Y:S02]  /*31f0*/  UIADD3 UR12, UP2, UPT, UR6, 0x100, URZ ;  /* 0x00000100060c7890 */ /* 0x002fe4000ff5e0ff */
[----:B------:R-:W-:Y:S02]  /*3200*/  UIADD3 UR70, UP1, UPT, UR6, 0x100, URZ ;  /* 0x0000010006467890 */ /* 0x000fe4000ff3e0ff */
[----:B------:R-:W-:Y:S02]  /*3210*/  UIADD3 UR62, UP0, UPT, UR6, 0x100, URZ ;  /* 0x00000100063e7890 */ /* 0x000fe4000ff1e0ff */
[----:B------:R-:W-:Y:S01]  /*3220*/  UIADD3.X UR13, UPT, UPT, URZ, UR7, URZ, UP2, !UPT ;  /* 0x00000007ff0d7290 */ /* 0x000fe200097fe4ff */
[----:B------:R-:W-:Y:S01]  /*3230*/  IMAD.U32 R14, RZ, RZ, UR12 ;  /* 0x0000000cff0e7e24 */ /* 0x000fe2000f8e00ff */
[----:B------:R-:W-:-:S02]  /*3240*/  UIADD3.X UR71, UPT, UPT, URZ, UR7, URZ, UP1, !UPT ;  /* 0x00000007ff477290 */ /* 0x000fc40008ffe4ff */
[----:B------:R-:W-:Y:S02]  /*3250*/  UIADD3.X UR63, UPT, UPT, URZ, UR7, URZ, UP0, !UPT ;  /* 0x00000007ff3f7290 */ /* 0x000fe400087fe4ff */
[----:B------:R-:W-:Y:S01]  /*3260*/  UIADD3 UR54, UP6, UPT, UR6, 0x180, URZ ;  /* 0x0000018006367890 */ /* 0x000fe2000ffde0ff */
[----:B------:R-:W-:Y:S01]  /*3270*/  MOV R15, UR13 ;  /* 0x0000000d000f7c02 */ /* 0x000fe20008000f00 */
[----:B------:R-:W-:Y:S02]  /*3280*/  UIADD3 UR46, UP5, UPT, UR6, 0x180, URZ ;  /* 0x00000180062e7890 */ /* 0x000fe4000ffbe0ff */
[----:B------:R-:W-:Y:S02]  /*3290*/  UIADD3 UR38, UP4, UPT, UR6, 0x100, URZ ;  /* 0x0000010006267890 */ /* 0x000fe4000ff9e0ff */
[----:B------:R-:W-:Y:S02]  /*32a0*/  UIADD3 UR30, UP3, UPT, UR6, 0x100, URZ ;  /* 0x00000100061e7890 */ /* 0x000fe4000ff7e0ff */
[----:B------:R-:W-:-:S02]  /*32b0*/  UIADD3 UR22, UP2, UPT, UR6, 0x100, URZ ;  /* 0x0000010006167890 */ /* 0x000fc4000ff5e0ff */
[----:B------:R-:W-:Y:S02]  /*32c0*/  UIADD3 UR20, UP1, UPT, UR6, 0x180, URZ ;  /* 0x0000018006147890 */ /* 0x000fe4000ff3e0ff */
[----:B------:R-:W-:Y:S01]  /*32d0*/  UIADD3 UR18, UP0, UPT, UR6, 0x180, URZ ;  /* 0x0000018006127890 */ /* 0x000fe2000ff1e0ff */
[----:B------:R-:W-:Y:S01]  /*32e0*/  UMOV UR4, 0x1 ;  /* 0x0000000100047882 */ /* 0x000fe20000000000 */
[----:B------:R-:W-:Y:S02]  /*32f0*/  UIADD3 UR14, UPT, UPT, -UR14, URZ, URZ ;  /* 0x000000ff0e0e7290 */ /* 0x000fe4000fffe1ff */
[----:B------:R-:W-:Y:S02]  /*3300*/  UIADD3.X UR55, UPT, UPT, URZ, UR7, URZ, UP6, !UPT ;  /* 0x00000007ff377290 */ /* 0x000fe4000b7fe4ff */
[----:B------:R-:W-:Y:S02]  /*3310*/  UIADD3.X UR47, UPT, UPT, URZ, UR7, URZ, UP5, !UPT ;  /* 0x00000007ff2f7290 */ /* 0x000fe4000affe4ff */
[----:B------:R-:W-:-:S02]  /*3320*/  UIADD3.X UR39, UPT, UPT, URZ, UR7, URZ, UP4, !UPT ;  /* 0x00000007ff277290 */ /* 0x000fc4000a7fe4ff */
[----:B------:R-:W-:Y:S02]  /*3330*/  UIADD3.X UR31, UPT, UPT, URZ, UR7, URZ, UP3, !UPT ;  /* 0x00000007ff1f7290 */ /* 0x000fe40009ffe4ff */
[----:B------:R-:W-:Y:S02]  /*3340*/  UIADD3.X UR23, UPT, UPT, URZ, UR7, URZ, UP2, !UPT ;  /* 0x00000007ff177290 */ /* 0x000fe400097fe4ff */
[----:B------:R-:W-:Y:S02]  /*3350*/  UIADD3.X UR21, UPT, UPT, URZ, UR7, URZ, UP1, !UPT ;  /* 0x00000007ff157290 */ /* 0x000fe40008ffe4ff */
[----:B------:R-:W-:-:S12]  /*3360*/  UIADD3.X UR19, UPT, UPT, URZ, UR7, URZ, UP0, !UPT ;  /* 0x00000007ff137290 */ /* 0x000fd800087fe4ff */
.L_x_40:
[----:B------:R-:W-:Y:S02]  /*3370*/  USHF.L.U32 UR11, UR4, 0x1f, URZ ;  /* 0x0000001f040b7899 */ /* 0x000fe400080006ff */
[----:B------:R-:W-:Y:S02]  /*3380*/  ULEA UR9, UR8, UR17, 0x3 ;  /* 0x0000001108097291 */ /* 0x000fe4000f8e18ff */
[----:B------:R-:W-:Y:S02]  /*3390*/  USHF.L.U32 UR5, UR4, 0xd, URZ ;  /* 0x0000000d04057899 */ /* 0x000fe400080006ff */
[----:B------:R-:W-:Y:S01]  /*33a0*/  UISETP.NE.AND UP0, UPT, UR8, 0x1, UPT ;  /* 0x000000010800788c */ /* 0x000fe2000bf05270 */
[----:B-1----:R-:W-:Y:S01]  /*33b0*/  MOV R9, UR11 ;  /* 0x0000000b00097c02 */ /* 0x002fe20008000f00 */
[----:B------:R-:W-:Y:S02]  /*33c0*/  ULOP3.LUT UR5, UR5, 0x2000, URZ, 0x3c, !UPT ;  /* 0x0000200005057892 */ /* 0x000fe4000f8e3cff */
[----:B------:R-:W-:Y:S01]  /*33d0*/  UIADD3 UR7, UPT, UPT, UR8, 0x1, URZ ;  /* 0x0000000108077890 */ /* 0x000fe2000fffe0ff */
[----:B------:R-:W1:Y:S01]  /*33e0*/  SYNCS.PHASECHK.TRANS64.TRYWAIT P0, [UR9+0x28], R9 ;  /* 0x00002809ff0075a7 */ /* 0x000e620008001109 */
[----:B------:R-:W-:Y:S02]  /*33f0*/  UIADD3 UR5, UPT, UPT, -UR5, 0x1000, URZ ;  /* 0x0000100005057890 */ /* 0x000fe4000fffe1ff */
[----:B------:R-:W-:Y:S02]  /*3400*/  UIADD3 UR27, UPT, UPT, UR43, -0x180, URZ ;  /* 0xfffffe802b1b7890 */ /* 0x000fe4000fffe0ff */
[----:B------:R-:W-:Y:S02]  /*3410*/  USEL UR5, UR5, URZ, !UP0 ;  /* 0x000000ff05057287 */ /* 0x000fe4000c000000 */
[----:B------:R-:W-:Y:S02]  /*3420*/  ULOP3.LUT UR6, UR4, 0x1, URZ, 0x3c, !UPT ;  /* 0x0000000104067892 */ /* 0x000fe4000f8e3cff */
[----:B------:R-:W-:Y:S02]  /*3430*/  UIADD3 UR43, UPT, UPT, UR43, -0x100, URZ ;  /* 0xffffff002b2b7890 */ /* 0x000fe4000fffe0ff */
[----:B------:R-:W-:Y:S02]  /*3440*/  UIADD3 UR41, UPT, UPT, UR9, 0x10, URZ ;  /* 0x0000001009297890 */ /* 0x000fe4000fffe0ff */
[----:B------:R-:W-:Y:S02]  /*3450*/  UIADD3 UR40, UPT, UPT, UR17, UR5, UR5 ;  /* 0x0000000511287290 */ /* 0x000fe4000fffe005 */
[----:B------:R-:W-:Y:S01]  /*3460*/  UISETP.NE.AND UP0, UPT, UR7, 0x3, UPT ;  /* 0x000000030700788c */ /* 0x000fe2000bf05270 */
[----:B-12---:R-:W-:Y:S10]  /*3470*/  @!P0 BRA `(.L_x_32) ;  /* 0x0000007000b08947 */ /* 0x006ff40003800000 */
.L_x_92:
[----:B------:R-:W-:Y:S01]  /*3480*/  ELECT P0, URZ, PT ;  /* 0x0000000000ff782f */ /* 0x000fe20003800000 */
[----:B------:R-:W-:Y:S02]  /*3490*/  UIADD3 UR40, UPT, UPT, UR40, 0xc800, URZ ;  /* 0x0000c80028287890 */ /* 0x000fe4000fffe0ff */
[----:B------:R-:W-:Y:S02]  /*34a0*/  UIADD3 UR5, UPT, UPT, UR9, 0x10, URZ ;  /* 0x0000001009057890 */ /* 0x000fe4000fffe0ff */
[----:B------:R-:W-:Y:S02]  /*34b0*/  USEL UR4, UR6, UR4, !UP0 ;  /* 0x0000000406047287 */ /* 0x000fe4000c000000 */
[----:B------:R-:W-:Y:S02]  /*34c0*/  USEL UR7, UR7, URZ, UP0 ;  /* 0x000000ff07077287 */ /* 0x000fe40008000000 */
[----:B------:R-:W-:Y:S01]  /*34d0*/  UISETP.NE.AND UP0, UPT, UR8, URZ, UPT ;  /* 0x000000ff0800728c */ /* 0x000fe2000bf05270 */
[----:B-1----:R-:W-:Y:S01]  /*34e0*/  MOV R3, UR5 ;  /* 0x0000000500037c02 */ /* 0x002fe20008000f00 */
[----:B------:R-:W-:Y:S02]  /*34f0*/  UIMAD UR40, UR8, 0xa000, UR40 ;  /* 0x0000a000082878a4 */ /* 0x000fe4000f8e0228 */
[----:B------:R-:W-:Y:S01]  /*3500*/  @P0 IMAD.MOV.U32 R10, RZ, RZ, 0xc000 ;  /* 0x0000c000ff0a0424 */ /* 0x000fe200078e00ff */
[----:B------:R-:W-:Y:S02]  /*3510*/  UIADD3 UR12, UPT, UPT, UR9, 0x10, URZ ;  /* 0x00000010090c7890 */ /* 0x000fe4000fffe0ff */
[----:B------:R-:W-:Y:S01]  /*3520*/  UIADD3 UR6, UPT, UPT, UR40, 0x4000, URZ ;  /* 0x0000400028067890 */ /* 0x000fe2000fffe0ff */
[----:B------:R1:W-:Y:S01]  /*3530*/  @P0 SYNCS.ARRIVE.TRANS64 RZ, [UR9+0x10], R10 ;  /* 0x0000100affff09a7 */ /* 0x0003e20008000009 */
[----:B------:R-:W-:Y:S02]  /*3540*/  UIADD3 UR5, UPT, UPT, UR40, 0x8000, URZ ;  /* 0x0000800028057890 */ /* 0x000fe4000fffe0ff */
[----:B------:R-:W-:Y:S01]  /*3550*/  IMAD.U32 R7, RZ, RZ, UR12 ;  /* 0x0000000cff077e24 */ /* 0x000fe2000f8e00ff */
[----:B------:R-:W-:Y:S01]  /*3560*/  USHF.L.U32 UR12, UR4, 0x1f, URZ ;  /* 0x0000001f040c7899 */ /* 0x000fe200080006ff */
[----:B------:R-:W-:Y:S02]  /*3570*/  MOV R8, UR6 ;  /* 0x0000000600087c02 */ /* 0x000fe40008000f00 */
[----:B------:R-:W-:Y:S01]  /*3580*/  IMAD.U32 R4, RZ, RZ, UR5 ;  /* 0x00000005ff047e24 */ /* 0x000fe2000f8e00ff */
[----:B-1----:R-:W-:Y:S01]  /*3590*/  MOV R10, UR44 ;  /* 0x0000002c000a7c02 */ /* 0x002fe20008000f00 */
[----:B------:R-:W-:Y:S01]  /*35a0*/  IMAD.U32 R10, RZ, RZ, UR45 ;  /* 0x0000002dff0a7e24 */ /* 0x000fe2000f8e00ff */
[----:B------:R-:W-:Y:S06]  /*35b0*/  BRA.U UP0, `(.L_x_33) ;  /* 0x0000000100087547 */ /* 0x000fec000b800000 */
[----:B------:R-:W1:Y:S02]  /*35c0*/  SYNCS.PHASECHK.TRANS64.TRYWAIT P0, [UR17+0x30], R9 ;  /* 0x00003009ff0075a7 */ /* 0x000e640008001111 */
[----:B-1----:R-:W-:Y:S05]  /*35d0*/  @!P0 BRA `(.L_x_34) ;  /* 0x0000007000788947 */ /* 0x002fea0003800000 */
.L_x_33:
[----:B------:R-:W-:Y:S01]  /*35e0*/  R2UR UR25, R3 ;  /* 0x00000000031972ca */ /* 0x000fe200000e0000 */
[----:B------:R-:W-:Y:S01]  /*35f0*/  ULEA UR9, UR7, UR17, 0x3 ;  /* 0x0000001107097291 */ /* 0x000fe2000f8e18ff */
[----:B------:R-:W-:Y:S01]  /*3600*/  R2UR UR32, R14 ;  /* 0x000000000e2072ca */ /* 0x000fe200000e0000 */
[----:B------:R-:W-:Y:S01]  /*3610*/  IMAD.U32 R3, RZ, RZ, UR12 ;  /* 0x0000000cff037e24 */ /* 0x000fe2000f8e00ff */
[----:B------:R-:W-:Y:S01]  /*3620*/  R2UR UR33, R15 ;  /* 0x000000000f2172ca */ /* 0x000fe200000e0000 */
[----:B------:R-:W-:Y:S01]  /*3630*/  UMOV UR52, UR44 ;  /* 0x0000002c00347c82 */ /* 0x000fe20008000000 */
[----:B------:R-:W-:Y:S01]  /*3640*/  R2UR UR48, R8 ;  /* 0x00000000083072ca */ /* 0x000fe200000e0000 */
[----:B------:R-:W-:Y:S01]  /*3650*/  UMOV UR53, UR45 ;  /* 0x0000002d00357c82 */ /* 0x000fe20008000000 */
[----:B------:R-:W-:Y:S01]  /*3660*/  R2UR UR49, R7 ;  /* 0x00000000073172ca */ /* 0x000fe200000e0000 */
[----:B------:R-:W-:Y:S01]  /*3670*/  UMOV UR51, UR43 ;  /* 0x0000002b00337c82 */ /* 0x000fe20008000000 */
[----:B------:R-:W-:Y:S01]  /*3680*/  R2UR UR24, R4 ;  /* 0x00000000041872ca */ /* 0x000fe200000e0000 */
[----:B------:R-:W-:Y:S01]  /*3690*/  UMOV UR28, UR44 ;  /* 0x0000002c001c7c82 */ /* 0x000fe20008000000 */
[----:B-1----:R-:W-:Y:S01]  /*36a0*/  MOV.SPILL R11, UR50 ;  /* 0x00000032000b7c02 */ /* 0x002fe20009000f00 */
[----:B------:R-:W-:Y:S01]  /*36b0*/  UMOV UR50, 0x40 ;  /* 0x0000004000327882 */ /* 0x000fe20000000000 */
[----:B------:R-:W-:Y:S01]  /*36c0*/  MOV.SPILL R8, UR27 ;  /* 0x0000001b00087c02 */ /* 0x000fe20009000f00 */
[----:B------:R-:W-:Y:S01]  /*36d0*/  UMOV UR29, UR45 ;  /* 0x0000002d001d7c82 */ /* 0x000fe20008000000 */
[----:B------:R-:W-:Y:S01]  /*36e0*/  UMOV UR27, UR43 ;  /* 0x0000002b001b7c82 */ /* 0x000fe20008000000 */
[----:B------:R-:W-:Y:S01]  /*36f0*/  UTMALDG.4D [UR40], [UR32], desc[URZ] ;  /* 0x0000ff28200075b4 */ /* 0x000fe20008019000 */
[----:B------:R-:W-:Y:S01]  /*3700*/  MOV.SPILL R7, UR26 ;  /* 0x0000001a00077c02 */ /* 0x000fe20009000f00 */
[----:B------:R-:W-:Y:S01]  /*3710*/  UMOV UR26, 0x80 ;  /* 0x00000080001a7882 */ /* 0x000fe20000000000 */
[----:B------:R-:W-:Y:S01]  /*3720*/  MOV.SPILL R13, UR55 ;  /* 0x00000037000d7c02 */ /* 0x000fe20009000f00 */
[----:B------:R-:W-:Y:S01]  /*3730*/  USHF.L.U32 UR5, UR4, 0xd, URZ ;  /* 0x0000000d04057899 */ /* 0x000fe200080006ff */
[----:B------:R-:W-:Y:S01]  /*3740*/  MOV.SPILL R12, UR54 ;  /* 0x00000036000c7c02 */ /* 0x000fe20009000f00 */
[----:B------:R-:W-:Y:S01]  /*3750*/  UISETP.NE.AND UP0, UPT, UR7, 0x1, UPT ;  /* 0x000000010700788c */ /* 0x000fe2000bf05270 */
[----:B------:R-:W-:Y:S01]  /*3760*/  MOV.SPILL R10, UR31 ;  /* 0x0000001f000a7c02 */ /* 0x000fe20009000f00 */
[----:B------:R1:W-:Y:S01]  /*3770*/  UTMALDG.4D [UR48], [UR70], desc[URZ] ;  /* 0x0000ff30460075b4 */ /* 0x0003e20008019000 */
[----:B------:R-:W-:Y:S01]  /*3780*/  MOV.SPILL R9, UR30 ;  /* 0x0000001e00097c02 */ /* 0x000fe20009000f00 */
[----:B------:R-:W-:Y:S01]  /*3790*/  ULOP3.LUT UR5, UR5, 0x2000, URZ, 0x3c, !UPT ;  /* 0x0000200005057892 */ /* 0x000fe2000f8e3cff */
[----:B------:R-:W-:Y:S01]  /*37a0*/  R2UR.FILL UR55, R13 ;  /* 0x000000000d3772ca */ /* 0x000fe200004e0000 */
[----:B------:R-:W-:Y:S01]  /*37b0*/  UIADD3 UR6, UPT, UPT, UR7, 0x1, URZ ;  /* 0x0000000107067890 */ /* 0x000fe2000fffe0ff */
[----:B------:R-:W-:Y:S01]  /*37c0*/  R2UR.FILL UR54, R12 ;  /* 0x000000000c3672ca */ /* 0x000fe200004e0000 */
[----:B------:R-:W-:Y:S01]  /*37d0*/  UIADD3 UR5, UPT, UPT, -UR5, 0x1000, URZ ;  /* 0x0000100005057890 */ /* 0x000fe2000fffe1ff */
[----:B------:R-:W-:Y:S01]  /*37e0*/  R2UR.FILL UR31, R10 ;  /* 0x000000000a1f72ca */ /* 0x000fe200004e0000 */
[----:B------:R2:W-:Y:S01]  /*37f0*/  UTMALDG.4D [UR24], [UR62], desc[URZ] ;  /* 0x0000ff183e0075b4 */ /* 0x0005e20008019000 */
[----:B------:R-:W3:Y:S01]  /*3800*/  SYNCS.PHASECHK.TRANS64.TRYWAIT P0, [UR9+0x28], R3 ;  /* 0x00002803ff0075a7 */ /* 0x000ee20008001109 */
[----:B------:R-:W-:Y:S01]  /*3810*/  R2UR.FILL UR30, R9 ;  /* 0x00000000091e72ca */ /* 0x000fe200004e0000 */
[----:B------:R-:W-:Y:S01]  /*3820*/  USEL UR5, UR5, URZ, !UP0 ;  /* 0x000000ff05057287 */ /* 0x000fe2000c000000 */
[----:B------:R-:W-:Y:S01]  /*3830*/  UMOV UR36, UR44 ;  /* 0x0000002c00247c82 */ /* 0x000fe20008000000 */
[----:B-1----:R-:W-:Y:S02]  /*3840*/  R2UR.FILL UR50, R11 ;  /* 0x000000000b3272ca */ /* 0x002fe400004e0000 */
[----:B--2---:R-:W-:Y:S02]  /*3850*/  R2UR.FILL UR27, R8 ;  /* 0x00000000081b72ca */ /* 0x004fe400004e0000 */
[----:B------:R-:W-:Y:S01]  /*3860*/  R2UR.FILL UR26, R7 ;  /* 0x00000000071a72ca */ /* 0x000fe200004e0000 */
[----:B------:R-:W-:Y:S03]  /*3870*/  @!UPT UIADD3 URZ, UPT, UPT, URZ, URZ, URZ ;  /* 0x000000fffffff290 */ /* 0x000fe6000fffe0ff */
[----:B---3--:R-:W-:Y:S11]  /*3880*/  @!P0 BRA `(.L_x_35) ;  /* 0x0000006c00ec8947 */ /* 0x008ff60003800000 */
.L_x_95:
[----:B------:R-:W-:Y:S01]  /*3890*/  ELECT P0, URZ, PT ;  /* 0x0000000000ff782f */ /* 0x000fe20003800000 */
[----:B------:R-:W-:Y:S02]  /*38a0*/  UIADD3 UR32, UPT, UPT, UR17, UR5, UR5 ;  /* 0x0000000511207290 */ /* 0x000fe4000fffe005 */
[----:B------:R-:W-:Y:S02]  /*38b0*/  ULOP3.LUT UR8, UR4, 0x1, URZ, 0x3c, !UPT ;  /* 0x0000000104087892 */ /* 0x000fe4000f8e3cff */
[----:B------:R-:W-:Y:S02]  /*38c0*/  UISETP.NE.AND UP0, UPT, UR6, 0x3, UPT ;  /* 0x000000030600788c */ /* 0x000fe4000bf05270 */
[----:B------:R-:W-:Y:S02]  /*38d0*/  UIADD3 UR33, UPT, UPT, UR9, 0x10, URZ ;  /* 0x0000001009217890 */ /* 0x000fe4000fffe0ff */
[----:B------:R-:W-:Y:S02]  /*38e0*/  USEL UR5, UR8, UR4, !UP0 ;  /* 0x0000000408057287 */ /* 0x000fe4000c000000 */
[----:B------:R-:W-:Y:S02]  /*38f0*/  USEL UR4, UR6, URZ, UP0 ;  /* 0x000000ff06047287 */ /* 0x000fe40008000000 */
[----:B-1----:R-:W-:Y:S01]  /*3900*/  @P0 IMAD.MOV.U32 R3, RZ, RZ, 0x8000 ;  /* 0x00008000ff030424 */ /* 0x002fe200078e00ff */
[----:B------:R-:W-:Y:S02]  /*3910*/  UIADD3 UR73, UPT, UPT, UR9, 0x10, URZ ;  /* 0x0000001009497890 */ /* 0x000fe4000fffe0ff */
[----:B------:R-:W-:Y:S01]  /*3920*/  UIADD3 UR32, UPT, UPT, UR32, 0xc800, URZ ;  /* 0x0000c80020207890 */ /* 0x000fe2000fffe0ff */
[----:B------:R1:W-:Y:S01]  /*3930*/  @P0 SYNCS.ARRIVE.TRANS64 RZ, [UR9+0x10], R3 ;  /* 0x00001003ffff09a7 */ /* 0x0003e20008000009 */
[----:B------:R-:W-:Y:S02]  /*3940*/  USHF.L.U32 UR11, UR5, 0x1f, URZ ;  /* 0x0000001f050b7899 */ /* 0x000fe400080006ff */
[----:B------:R-:W-:Y:S02]  /*3950*/  ULEA UR9, UR4, UR17, 0x3 ;  /* 0x0000001104097291 */ /* 0x000fe4000f8e18ff */
[----:B------:R-:W-:Y:S02]  /*3960*/  UIMAD UR32, UR7, 0xa000, UR32 ;  /* 0x0000a000072078a4 */ /* 0x000fe4000f8e0220 */
[----:B------:R-:W-:Y:S01]  /*3970*/  USHF.L.U32 UR6, UR5, 0xd, URZ ;  /* 0x0000000d05067899 */ /* 0x000fe200080006ff */
[----:B------:R-:W-:Y:S01]  /*3980*/  MOV R4, UR11 ;  /* 0x0000000b00047c02 */ /* 0x000fe20008000f00 */
[----:B------:R-:W-:Y:S02]  /*3990*/  UIADD3 UR72, UPT, UPT, UR32, 0x4000, URZ ;  /* 0x0000400020487890 */ /* 0x000fe4000fffe0ff */
[----:B------:R-:W-:Y:S02]  /*39a0*/  ULOP3.LUT UR6, UR6, 0x2000, URZ, 0x3c, !UPT ;  /* 0x0000200006067892 */ /* 0x000fe4000f8e3cff */
[----:B------:R-:W-:Y:S01]  /*39b0*/  UISETP.NE.AND UP0, UPT, UR4, 0x1, UPT ;  /* 0x000000010400788c */ /* 0x000fe2000bf05270 */
[----:B------:R-:W-:Y:S01]  /*39c0*/  UMOV UR37, UR45 ;  /* 0x0000002d00257c82 */ /* 0x000fe20008000000 */
[----:B------:R-:W-:Y:S01]  /*39d0*/  UMOV UR35, UR43 ;  /* 0x0000002b00237c82 */ /* 0x000fe20008000000 */
[----:B------:R-:W-:Y:S01]  /*39e0*/  UMOV UR76, UR44 ;  /* 0x0000002c004c7c82 */ /* 0x000fe20008000000 */
[----:B------:R1:W-:Y:S01]  /*39f0*/  UTMALDG.4D [UR32], [UR54], desc[URZ] ;  /* 0x0000ff20360075b4 */ /* 0x0003e20008019000 */
[----:B------:R-:W-:Y:S01]  /*3a00*/  UMOV UR77, UR45 ;  /* 0x0000002d004d7c82 */ /* 0x000fe20008000000 */
[----:B------:R-:W-:Y:S01]  /*3a10*/  UMOV UR75, UR43 ;  /* 0x0000002b004b7c82 */ /* 0x000fe20008000000 */
[----:B------:R-:W-:Y:S02]  /*3a20*/  UIADD3 UR7, UPT, UPT, -UR6, 0x1000, URZ ;  /* 0x0000100006077890 */ /* 0x000fe4000fffe1ff */
[----:B------:R-:W-:Y:S02]  /*3a30*/  UIADD3 UR6, UPT, UPT, UR4, 0x1, URZ ;  /* 0x0000000104067890 */ /* 0x000fe4000fffe0ff */
[----:B------:R-:W-:Y:S01]  /*3a40*/  USEL UR7, UR7, URZ, !UP0 ;  /* 0x000000ff07077287 */ /* 0x000fe2000c000000 */
[----:B------:R1:W-:Y:S01]  /*3a50*/  UTMALDG.4D [UR72], [UR46], desc[URZ] ;  /* 0x0000ff482e0075b4 */ /* 0x0003e20008019000 */
[----:B------:R-:W2:Y:S01]  /*3a60*/  SYNCS.PHASECHK.TRANS64.TRYWAIT P0, [UR9+0x28], R4 ;  /* 0x00002804ff0075a7 */ /* 0x000ea20008001109 */
[----:B------:R-:W-:Y:S02]  /*3a70*/  ULOP3.LUT UR8, UR5, 0x1, URZ, 0x3c, !UPT ;  /* 0x0000000105087892 */ /* 0x000fe4000f8e3cff */
[----:B------:R-:W-:Y:S01]  /*3a80*/  UISETP.NE.AND UP0, UPT, UR6, 0x3, UPT ;  /* 0x000000030600788c */ /* 0x000fe2000bf05270 */
[----:B-12---:R-:W-:Y:S10]  /*3a90*/  @!P0 BRA `(.L_x_36) ;  /* 0x0000006c00888947 */ /* 0x006ff40003800000 */
.L_x_97:
[----:B------:R-:W-:Y:S01]  /*3aa0*/  ELECT P0, URZ, PT ;  /* 0x0000000000ff782f */ /* 0x000fe20003800000 */
[----:B------:R-:W-:Y:S02]  /*3ab0*/  USEL UR5, UR8, UR5, !UP0 ;  /* 0x0000000508057287 */ /* 0x000fe4000c000000 */
[----:B------:R-:W-:Y:S02]  /*3ac0*/  USEL UR6, UR6, URZ, UP0 ;  /* 0x000000ff06067287 */ /* 0x000fe40008000000 */
[----:B------:R-:W-:Y:S02]  /*3ad0*/  UISETP.NE.AND UP0, UPT, UR4, URZ, UPT ;  /* 0x000000ff0400728c */ /* 0x000fe4000bf05270 */
[----:B------:R-:W-:Y:S02]  /*3ae0*/  UIADD3 UR24, UPT, UPT, UR17, UR7, UR7 ;  /* 0x0000000711187290 */ /* 0x000fe4000fffe007 */
[----:B------:R-:W-:Y:S02]  /*3af0*/  UIADD3 UR25, UPT, UPT, UR9, 0x10, URZ ;  /* 0x0000001009197890 */ /* 0x000fe4000fffe0ff */
[----:B------:R-:W-:Y:S02]  /*3b00*/  UIADD3 UR24, UPT, UPT, UR24, 0xc800, URZ ;  /* 0x0000c80018187890 */ /* 0x000fe4000fffe0ff */
[----:B-1----:R-:W-:Y:S01]  /*3b10*/  @P0 MOV R3, 0xc000 ;  /* 0x0000c00000030802 */ /* 0x002fe20000000f00 */
[----:B------:R-:W-:Y:S02]  /*3b20*/  UIADD3 UR65, UPT, UPT, UR9, 0x10, URZ ;  /* 0x0000001009417890 */ /* 0x000fe4000fffe0ff */
[----:B------:R-:W-:Y:S01]  /*3b30*/  UIMAD UR24, UR4, 0xa000, UR24 ;  /* 0x0000a000041878a4 */ /* 0x000fe2000f8e0218 */
[----:B------:R1:W-:Y:S01]  /*3b40*/  @P0 SYNCS.ARRIVE.TRANS64 RZ, [UR9+0x10], R3 ;  /* 0x00001003ffff09a7 */ /* 0x0003e20008000009 */
[----:B------:R-:W-:Y:S02]  /*3b50*/  UIADD3 UR57, UPT, UPT, UR9, 0x10, URZ ;  /* 0x0000001009397890 */ /* 0x000fe4000fffe0ff */
[----:B------:R-:W-:Y:S02]  /*3b60*/  USHF.L.U32 UR7, UR5, 0x1f, URZ ;  /* 0x0000001f05077899 */ /* 0x000fe400080006ff */
[----:B------:R-:W-:Y:S02]  /*3b70*/  UIADD3 UR64, UPT, UPT, UR24, 0x4000, URZ ;  /* 0x0000400018407890 */ /* 0x000fe4000fffe0ff */
[----:B------:R-:W-:Y:S01]  /*3b80*/  UIADD3 UR56, UPT, UPT, UR24, 0x8000, URZ ;  /* 0x0000800018387890 */ /* 0x000fe2000fffe0ff */
[----:B------:R-:W-:Y:S01]  /*3b90*/  UMOV UR28, UR44 ;  /* 0x0000002c001c7c82 */ /* 0x000fe20008000000 */
[----:B------:R-:W-:Y:S01]  /*3ba0*/  UMOV UR29, UR45 ;  /* 0x0000002d001d7c82 */ /* 0x000fe20008000000 */
[----:B------:R-:W-:Y:S01]  /*3bb0*/  UMOV UR68, UR44 ;  /* 0x0000002c00447c82 */ /* 0x000fe20008000000 */
[----:B------:R-:W-:Y:S01]  /*3bc0*/  UMOV UR69, UR45 ;  /* 0x0000002d00457c82 */ /* 0x000fe20008000000 */
[----:B------:R-:W-:Y:S07]  /*3bd0*/  BRA.U UP0, `(.L_x_37) ;  /* 0x0000000100087547 */ /* 0x000fee000b800000 */
[----:B------:R-:W2:Y:S02]  /*3be0*/  SYNCS.PHASECHK.TRANS64.TRYWAIT P0, [UR17+0x30], R4 ;  /* 0x00003004ff0075a7 */ /* 0x000ea40008001111 */
[----:B--2---:R-:W-:Y:S05]  /*3bf0*/  @!P0 BRA `(.L_x_38) ;  /* 0x0000006c00508947 */ /* 0x004fea0003800000 */
.L_x_37:
[----:B------:R2:W-:Y:S01]  /*3c00*/  UTMALDG.4D [UR24], [UR38], desc[URZ] ;  /* 0x0000ff18260075b4 */ /* 0x0005e20008019000 */
[----:B------:R-:W-:Y:S01]  /*3c10*/  UMOV UR67, UR27 ;  /* 0x0000001b00437c82 */ /* 0x000fe20008000000 */
[----:B------:R-:W-:Y:S01]  /*3c20*/  ULEA UR4, UR6, UR17, 0x3 ;  /* 0x0000001106047291 */ /* 0x000fe2000f8e18ff */
[----:B-1----:R-:W-:Y:S01]  /*3c30*/  MOV R3, UR7 ;  /* 0x0000000700037c02 */ /* 0x002fe20008000f00 */
[----:B------:R-:W-:Y:S01]  /*3c40*/  UMOV UR60, UR44 ;  /* 0x0000002c003c7c82 */ /* 0x000fe20008000000 */
[----:B------:R-:W-:Y:S01]  /*3c50*/  UMOV UR61, UR45 ;  /* 0x0000002d003d7c82 */ /* 0x000fe20008000000 */
[----:B------:R-:W-:Y:S01]  /*3c60*/  UMOV UR59, UR27 ;  /* 0x0000001b003b7c82 */ /* 0x000fe20008000000 */
[----:B------:R-:W-:Y:S01]  /*3c70*/  UIADD3 UR14, UPT, UPT, UR14, 0x2, URZ ;  /* 0x000000020e0e7890 */ /* 0x000fe2000fffe0ff */
[----:B------:R2:W-:Y:S03]  /*3c80*/  UTMALDG.4D [UR64], [UR30], desc[URZ] ;  /* 0x0000ff401e0075b4 */ /* 0x0005e60008019000 */
[----:B------:R-:W-:Y:S01]  /*3c90*/  UISETP.NE.AND UP0, UPT, UR14, URZ, UPT ;  /* 0x000000ff0e00728c */ /* 0x000fe2000bf05270 */
[----:B------:R2:W-:Y:S01]  /*3ca0*/  UTMALDG.4D [UR56], [UR22], desc[URZ] ;  /* 0x0000ff38160075b4 */ /* 0x0005e20008019000 */
[----:B------:R-:W1:Y:S02]  /*3cb0*/  SYNCS.PHASECHK.TRANS64.TRYWAIT P0, [UR4+0x28], R3 ;  /* 0x00002803ff0075a7 */ /* 0x000e640008001104 */
[----:B-12---:R-:W-:Y:S07]  /*3cc0*/  @!P0 BRA `(.L_x_39) ;  /* 0x0000006c003c8947 */ /* 0x006fee0003800000 */
.L_x_100:
[----:B------:R-:W-:Y:S02]  /*3cd0*/  USHF.L.U32 UR8, UR5, 0xd, URZ ;  /* 0x0000000d05087899 */ /* 0x000fe400080006ff */
[----:B------:R-:W-:Y:S02]  /*3ce0*/  UISETP.NE.AND UP1, UPT, UR6, 0x1, UPT ;  /* 0x000000010600788c */ /* 0x000fe4000bf25270 */
[----:B------:R-:W-:Y:S01]  /*3cf0*/  ULOP3.LUT UR8, UR8, 0x2000, URZ, 0x3c, !UPT ;  /* 0x0000200008087892 */ /* 0x000fe2000f8e3cff */
[----:B------:R-:W-:Y:S03]  /*3d00*/  ELECT P0, URZ, PT ;  /* 0x0000000000ff782f */ /* 0x000fe60003800000 */
[----:B------:R-:W-:Y:S02]  /*3d10*/  UIADD3 UR8, UPT, UPT, -UR8, 0x1000, URZ ;  /* 0x0000100008087890 */ /* 0x000fe4000fffe1ff */
[----:B------:R-:W-:Y:S02]  /*3d20*/  UIADD3 UR9, UPT, UPT, UR4, 0x10, URZ ;  /* 0x0000001004097890 */ /* 0x000fe4000fffe0ff */
[----:B------:R-:W-:Y:S02]  /*3d30*/  USEL UR8, UR8, URZ, !UP1 ;  /* 0x000000ff08087287 */ /* 0x000fe4000c800000 */
[----:B------:R-:W-:Y:S02]  /*3d40*/  UIADD3 UR49, UPT, UPT, UR4, 0x10, URZ ;  /* 0x0000001004317890 */ /* 0x000fe4000fffe0ff */
[----:B------:R-:W-:Y:S02]  /*3d50*/  UIADD3 UR8, UPT, UPT, UR17, UR8, UR8 ;  /* 0x0000000811087290 */ /* 0x000fe4000fffe008 */
[----:B------:R-:W-:Y:S01]  /*3d60*/  UIADD3 UR15, UPT, UPT, UR15, 0x2, URZ ;  /* 0x000000020f0f7890 */ /* 0x000fe2000fffe0ff */
[----:B------:R2:W-:Y:S01]  /*3d70*/  @P0 SYNCS.ARRIVE.TRANS64 RZ, [UR4+0x10], R2 ;  /* 0x00001002ffff09a7 */ /* 0x0005e20008000004 */
[----:B------:R-:W-:Y:S02]  /*3d80*/  UIADD3 UR8, UPT, UPT, UR8, 0xc800, URZ ;  /* 0x0000c80008087890 */ /* 0x000fe4000fffe0ff */
[----:B------:R-:W-:Y:S02]  /*3d90*/  ULOP3.LUT UR4, UR5, 0x1, URZ, 0x3c, !UPT ;  /* 0x0000000105047892 */ /* 0x000fe4000f8e3cff */
[----:B------:R-:W-:Y:S02]  /*3da0*/  UIMAD UR8, UR6, 0xa000, UR8 ;  /* 0x0000a000060878a4 */ /* 0x000fe4000f8e0208 */
[----:B------:R-:W-:Y:S01]  /*3db0*/  UIADD3 UR6, UPT, UPT, UR6, 0x1, URZ ;  /* 0x0000000106067890 */ /* 0x000fe2000fffe0ff */
[----:B------:R-:W-:Y:S01]  /*3dc0*/  UMOV UR11, UR27 ;  /* 0x0000001b000b7c82 */ /* 0x000fe20008000000 */
[----:B------:R-:W-:Y:S01]  /*3dd0*/  UMOV UR12, UR44 ;  /* 0x0000002c000c7c82 */ /* 0x000fe20008000000 */
[----:B------:R-:W-:Y:S01]  /*3de0*/  UMOV UR13, UR45 ;  /* 0x0000002d000d7c82 */ /* 0x000fe20008000000 */
[----:B------:R-:W-:Y:S03]  /*3df0*/  UIADD3 UR48, UPT, UPT, UR8, 0x4000, URZ ;  /* 0x0000400008307890 */ /* 0x000fe6000fffe0ff */
[----:B------:R3:W-:Y:S01]  /*3e00*/  UTMALDG.4D [UR8], [UR20], desc[URZ] ;  /* 0x0000ff08140075b4 */ /* 0x0007e20008019000 */
[----:B------:R-:W-:Y:S01]  /*3e10*/  UISETP.NE.AND UP1, UPT, UR6, 0x3, UPT ;  /* 0x000000030600788c */ /* 0x000fe2000bf25270 */
[----:B------:R-:W-:Y:S01]  /*3e20*/  UMOV UR51, UR27 ;  /* 0x0000001b00337c82 */ /* 0x000fe20008000000 */
[----:B------:R-:W-:Y:S01]  /*3e30*/  UMOV UR52, UR44 ;  /* 0x0000002c00347c82 */ /* 0x000fe20008000000 */
[----:B------:R-:W-:Y:S01]  /*3e40*/  UMOV UR53, UR45 ;  /* 0x0000002d00357c82 */ /* 0x000fe20008000000 */
[----:B------:R-:W-:Y:S01]  /*3e50*/  USEL UR4, UR4, UR5, !UP1 ;  /* 0x0000000504047287 */ /* 0x000fe2000c800000 */
[----:B------:R2:W-:Y:S01]  /*3e60*/  UTMALDG.4D [UR48], [UR18], desc[URZ] ;  /* 0x0000ff30120075b4 */ /* 0x0005e20008019000 */
[----:B---3--:R-:W-:Y:S01]  /*3e70*/  USEL UR8, UR6, URZ, UP1 ;  /* 0x000000ff06087287 */ /* 0x008fe20008800000 */
[----:B------:R-:W-:Y:S11]  /*3e80*/  BRA.U UP0, `(.L_x_40) ;  /* 0xfffffff500387547 */ /* 0x000ff6000b83ffff */
.L_x_31:
[----:B------:R-:W-:-:S13]  /*3e90*/  R2UR UR5, R5 ;  /* 0x00000000050572ca */ /* 0x000fda00000e0000 */
[----:B------:R-:W-:-:S04]  /*3ea0*/  ULOP3.LUT UR5, UR5, 0x1, URZ, 0xc0, !UPT ;  /* 0x0000000105057892 */ /* 0x000fc8000f8ec0ff */
[----:B------:R-:W-:-:S09]  /*3eb0*/  UISETP.NE.U32.AND UP0, UPT, UR5, 0x1, UPT ;  /* 0x000000010500788c */ /* 0x000fd2000bf05070 */
[----:B------:R-:W-:Y:S05]  /*3ec0*/  BRA.U UP0, `(.L_x_30) ;  /* 0x00000005008c7547 */ /* 0x000fea000b800000 */
[----:B-1----:R-:W-:Y:S01]  /*3ed0*/  USHF.L.U32 UR6, UR4, 0x1f, URZ ;  /* 0x0000001f04067899 */ /* 0x002fe200080006ff */
[----:B------:R-:W-:Y:S01]  /*3ee0*/  R2UR UR7, R6 ;  /* 0x00000000060772ca */ /* 0x000fe200000e0000 */
[----:B------:R-:W-:Y:S01]  /*3ef0*/  ULEA UR5, UR8, UR17, 0x3 ;  /* 0x0000001108057291 */ /* 0x000fe2000f8e18ff */
[----:B--2---:R-:W1:Y:S03]  /*3f00*/  LDCU.64 UR18, c[0x0][0x348] ;  /* 0x00006900ff1277ac */ /* 0x004e660008000a00 */
[----:B------:R-:W-:Y:S01]  /*3f10*/  MOV R3, UR6 ;  /* 0x0000000600037c02 */ /* 0x000fe20008000f00 */
[----:B------:R-:W2:Y:S04]  /*3f20*/  LDCU.64 UR22, c[0x0][0x348] ;  /* 0x00006900ff1677ac */ /* 0x000ea80008000a00 */
[----:B------:R-:W3:Y:S01]  /*3f30*/  SYNCS.PHASECHK.TRANS64.TRYWAIT P0, [UR5+0x28], R3 ;  /* 0x00002803ff0075a7 */ /* 0x000ee20008001105 */
[----:B------:R-:W4:Y:S02]  /*3f40*/  LDCU.64 UR26, c[0x0][0x348] ;  /* 0x00006900ff1a77ac */ /* 0x000f240008000a00 */
[----:B------:R-:W-:-:S02]  /*3f50*/  UIADD3 UR11, UPT, UPT, UR7, 0x1fffffe, -UR15 ;  /* 0x01fffffe070b7890 */ /* 0x000fc4000fffe80f */
[----:B------:R-:W-:Y:S02]  /*3f60*/  USHF.L.U32 UR7, UR4, 0xd, URZ ;  /* 0x0000000d04077899 */ /* 0x000fe400080006ff */
[----:B------:R-:W-:Y:S02]  /*3f70*/  UIADD3 UR12, UPT, UPT, UR8, 0x1, URZ ;  /* 0x00000001080c7890 */ /* 0x000fe4000fffe0ff */
[----:B------:R-:W-:Y:S02]  /*3f80*/  ULOP3.LUT UR7, UR7, 0x2000, URZ, 0x3c, !UPT ;  /* 0x0000200007077892 */ /* 0x000fe4000f8e3cff */
[----:B------:R-:W-:Y:S02]  /*3f90*/  UISETP.NE.AND UP5, UPT, UR8, URZ, UPT ;  /* 0x000000ff0800728c */ /* 0x000fe4000bfa5270 */
[----:B------:R-:W-:Y:S02]  /*3fa0*/  ULOP3.LUT UR13, UR4, 0x1, URZ, 0x3c, !UPT ;  /* 0x00000001040d7892 */ /* 0x000fe4000f8e3cff */
[----:B------:R-:W-:-:S02]  /*3fb0*/  UISETP.NE.AND UP4, UPT, UR8, 0x1, UPT ;  /* 0x000000010800788c */ /* 0x000fc4000bf85270 */
[----:B-1----:R-:W-:Y:S02]  /*3fc0*/  UIADD3 UR15, UP2, UPT, UR18, 0x100, URZ ;  /* 0x00000100120f7890 */ /* 0x002fe4000ff5e0ff */
[----:B--2---:R-:W-:Y:S02]  /*3fd0*/  UIADD3 UR20, UP1, UPT, UR22, 0x100, URZ ;  /* 0x0000010016147890 */ /* 0x004fe4000ff3e0ff */
[----:B----4-:R-:W-:Y:S02]  /*3fe0*/  UIADD3 UR21, UP0, UPT, UR26, 0x100, URZ ;  /* 0x000001001a157890 */ /* 0x010fe4000ff1e0ff */
[----:B------:R-:W-:Y:S02]  /*3ff0*/  USHF.L.U32 UR11, UR11, 0x7, URZ ;  /* 0x000000070b0b7899 */ /* 0x000fe400080006ff */
[----:B------:R-:W-:Y:S02]  /*4000*/  UIADD3 UR9, UPT, UPT, UR5, 0x10, URZ ;  /* 0x0000001005097890 */ /* 0x000fe4000fffe0ff */
[----:B------:R-:W-:-:S02]  /*4010*/  UIADD3 UR7, UPT, UPT, -UR7, 0x1000, URZ ;  /* 0x0000100007077890 */ /* 0x000fc4000fffe1ff */
[----:B------:R-:W-:Y:S01]  /*4020*/  UISETP.NE.AND UP3, UPT, UR12, 0x3, UPT ;  /* 0x000000030c00788c */ /* 0x000fe2000bf65270 */
[----:B------:R-:W-:Y:S01]  /*4030*/  UMOV UR10, URZ ;  /* 0x000000ff000a7c82 */ /* 0x000fe20008000000 */
[----:B---3--:R-:W-:Y:S09]  /*4040*/  @!P0 BRA `(.L_x_41) ;  /* 0x00000068007c8947 */ /* 0x008ff20003800000 */
.L_x_102:
[----:B------:R-:W-:Y:S01]  /*4050*/  ELECT P0, URZ, PT ;  /* 0x0000000000ff782f */ /* 0x000fe20003800000 */
[----:B------:R-:W-:Y:S02]  /*4060*/  USEL UR7, UR7, URZ, !UP4 ;  /* 0x000000ff07077287 */ /* 0x000fe4000e000000 */
[----:B------:R-:W-:Y:S02]  /*4070*/  UIADD3.X UR14, UPT, UPT, URZ, UR19, URZ, UP2, !UPT ;  /* 0x00000013ff0e7290 */ /* 0x000fe400097fe4ff */
[----:B------:R-:W-:Y:S02]  /*4080*/  UIADD3 UR7, UPT, UPT, UR17, UR7, UR7 ;  /* 0x0000000711077290 */ /* 0x000fe4000fffe007 */
[----:B------:R-:W-:Y:S02]  /*4090*/  USEL UR16, UR12, URZ, UP3 ;  /* 0x000000ff0c107287 */ /* 0x000fe40009800000 */
[----:B------:R-:W-:Y:S02]  /*40a0*/  UIADD3 UR7, UPT, UPT, UR7, 0xc800, URZ ;  /* 0x0000c80007077890 */ /* 0x000fe4000fffe0ff */
[----:B------:R-:W-:-:S02]  /*40b0*/  UIADD3 UR33, UPT, UPT, UR5, 0x10, URZ ;  /* 0x0000001005217890 */ /* 0x000fc4000fffe0ff */
[----:B-1----:R-:W-:Y:S01]  /*40c0*/  @P0 MOV R2, 0xc000 ;  /* 0x0000c00000020802 */ /* 0x002fe20000000f00 */
[----:B------:R-:W-:Y:S02]  /*40d0*/  UIMAD UR8, UR8, 0xa000, UR7 ;  /* 0x0000a000080878a4 */ /* 0x000fe4000f8e0207 */
[----:B------:R-:W-:Y:S01]  /*40e0*/  USEL UR7, UR13, UR4, !UP3 ;  /* 0x000000040d077287 */ /* 0x000fe2000d800000 */
[----:B------:R1:W-:Y:S01]  /*40f0*/  @P0 SYNCS.ARRIVE.TRANS64 RZ, [UR5+0x10], R2 ;  /* 0x00001002ffff09a7 */ /* 0x0003e20008000005 */
[----:B------:R-:W-:Y:S02]  /*4100*/  UIADD3 UR25, UPT, UPT, UR5, 0x10, URZ ;  /* 0x0000001005197890 */ /* 0x000fe4000fffe0ff */
[----:B------:R-:W-:Y:S02]  /*4110*/  UIADD3.X UR19, UPT, UPT, URZ, UR23, URZ, UP1, !UPT ;  /* 0x00000017ff137290 */ /* 0x000fe40008ffe4ff */
[----:B------:R-:W-:Y:S01]  /*4120*/  UIADD3 UR32, UPT, UPT, UR8, 0x4000, URZ ;  /* 0x0000400008207890 */ /* 0x000fe2000fffe0ff */
[----:B------:R-:W-:Y:S01]  /*4130*/  UMOV UR12, UR44 ;  /* 0x0000002c000c7c82 */ /* 0x000fe20008000000 */
[----:B------:R-:W-:Y:S01]  /*4140*/  UMOV UR13, UR45 ;  /* 0x0000002d000d7c82 */ /* 0x000fe20008000000 */
[----:B------:R-:W-:Y:S01]  /*4150*/  UMOV UR34, 0x40 ;  /* 0x0000004000227882 */ /* 0x000fe20000000000 */
[----:B------:R-:W-:Y:S01]  /*4160*/  UMOV UR36, UR44 ;  /* 0x0000002c00247c82 */ /* 0x000fe20008000000 */
[----:B------:R-:W-:Y:S01]  /*4170*/  UMOV UR37, UR45 ;  /* 0x0000002d00257c82 */ /* 0x000fe20008000000 */
[----:B------:R-:W-:Y:S01]  /*4180*/  UMOV UR35, UR11 ;  /* 0x0000000b00237c82 */ /* 0x000fe20008000000 */
[----:B------:R-:W-:Y:S05]  /*4190*/  BRA.U UP5, `(.L_x_42) ;  /* 0x0000000105087547 */ /* 0x000fea000b800000 */
[----:B------:R-:W2:Y:S02]  /*41a0*/  SYNCS.PHASECHK.TRANS64.TRYWAIT P0, [UR17+0x30], R3 ;  /* 0x00003003ff0075a7 */ /* 0x000ea40008001111 */
[----:B--2---:R-:W-:Y:S05]  /*41b0*/  @!P0 BRA `(.L_x_43) ;  /* 0x0000006800408947 */ /* 0x004fea0003800000 */
.L_x_42:
[----:B------:R-:W-:Y:S01]  /*41c0*/  ULOP3.LUT UR15, UR15, UR14, URZ, 0x3c, !UPT ;  /* 0x0000000e0f0f7292 */ /* 0x000fe2000f8e3cff */
[----:B------:R-:W-:Y:S01]  /*41d0*/  UMOV UR4, UR20 ;  /* 0x0000001400047c82 */ /* 0x000fe20008000000 */
[----:B------:R-:W-:Y:S02]  /*41e0*/  UMOV UR5, UR19 ;  /* 0x0000001300057c82 */ /* 0x000fe40008000000 */
[----:B------:R-:W-:Y:S02]  /*41f0*/  ULOP3.LUT UR14, UR15, UR14, URZ, 0x3c, !UPT ;  /* 0x0000000e0f0e7292 */ /* 0x000fe4000f8e3cff */
[----:B------:R-:W-:Y:S02]  /*4200*/  USHF.L.U32 UR18, UR7, 0x1f, URZ ;  /* 0x0000001f07127899 */ /* 0x000fe400080006ff */
[----:B------:R-:W-:Y:S02]  /*4210*/  ULOP3.LUT UR15, UR15, UR14, URZ, 0x3c, !UPT ;  /* 0x0000000e0f0f7292 */ /* 0x000fe4000f8e3cff */
[----:B------:R-:W-:-:S02]  /*4220*/  UIADD3 UR24, UPT, UPT, UR8, 0x8000, URZ ;  /* 0x0000800008187890 */ /* 0x000fc4000fffe0ff */
[----:B------:R-:W-:Y:S01]  /*4230*/  ULEA UR6, UR16, UR17, 0x3 ;  /* 0x0000001110067291 */ /* 0x000fe2000f8e18ff */
[----:B-1----:R-:W-:Y:S01]  /*4240*/  MOV R2, UR18 ;  /* 0x0000001200027c02 */ /* 0x002fe20008000f00 */
[----:B------:R-:W-:Y:S01]  /*4250*/  UMOV UR26, 0x80 ;  /* 0x00000080001a7882 */ /* 0x000fe20000000000 */
[----:B------:R-:W-:Y:S01]  /*4260*/  UMOV UR28, UR44 ;  /* 0x0000002c001c7c82 */ /* 0x000fe20008000000 */
[----:B------:R-:W-:Y:S01]  /*4270*/  UMOV UR29, UR45 ;  /* 0x0000002d001d7c82 */ /* 0x000fe20008000000 */
[----:B------:R1:W-:Y:S01]  /*4280*/  UTMALDG.4D [UR8], [UR14], desc[URZ] ;  /* 0x0000ff080e0075b4 */ /* 0x0003e20008019000 */
[----:B------:R2:W-:Y:S01]  /*4290*/  UTMALDG.4D [UR32], [UR4], desc[URZ] ;  /* 0x0000ff20040075b4 */ /* 0x0005e20008019000 */
[----:B-1----:R-:W1:Y:S01]  /*42a0*/  LDCU.64 UR8, c[0x0][0x348] ;  /* 0x00006900ff0877ac */ /* 0x002e620008000a00 */
[----:B------:R-:W3:Y:S01]  /*42b0*/  LDCU.64 UR14, c[0x0][0x348] ;  /* 0x00006900ff0e77ac */ /* 0x000ee20008000a00 */
[----:B--2---:R-:W-:Y:S01]  /*42c0*/  UIADD3.X UR5, UPT, UPT, URZ, UR27, URZ, UP0, !UPT ;  /* 0x0000001bff057290 */ /* 0x004fe200087fe4ff */
[----:B------:R-:W-:-:S02]  /*42d0*/  UMOV UR4, UR21 ;  /* 0x0000001500047c82 */ /* 0x000fc40008000000 */
[----:B------:R-:W-:Y:S01]  /*42e0*/  UMOV UR27, UR11 ;  /* 0x0000000b001b7c82 */ /* 0x000fe20008000000 */
[----:B------:R-:W-:-:S05]  /*42f0*/  UISETP.NE.AND UP0, UPT, UR16, 0x1, UPT ;  /* 0x000000011000788c */ /* 0x000fca000bf05270 */
[----:B------:R2:W-:Y:S01]  /*4300*/  UTMALDG.4D [UR24], [UR4], desc[URZ] ;  /* 0x0000ff18040075b4 */ /* 0x0005e20008019000 */
[----:B------:R-:W4:Y:S01]  /*4310*/  SYNCS.PHASECHK.TRANS64.TRYWAIT P0, [UR6+0x28], R2 ;  /* 0x00002802ff0075a7 */ /* 0x000f220008001106 */
[----:B--2---:R-:W-:-:S04]  /*4320*/  USHF.L.U32 UR4, UR7, 0xd, URZ ;  /* 0x0000000d07047899 */ /* 0x004fc800080006ff */
[----:B------:R-:W-:-:S04]  /*4330*/  ULOP3.LUT UR4, UR4, 0x2000, URZ, 0x3c, !UPT ;  /* 0x0000200004047892 */ /* 0x000fc8000f8e3cff */
[----:B------:R-:W-:-:S04]  /*4340*/  UIADD3 UR4, UPT, UPT, -UR4, 0x1000, URZ ;  /* 0x0000100004047890 */ /* 0x000fc8000fffe1ff */
[----:B------:R-:W-:Y:S01]  /*4350*/  USEL UR4, UR4, URZ, !UP0 ;  /* 0x000000ff04047287 */ /* 0x000fe2000c000000 */
[----:B-1-34-:R-:W-:Y:S11]  /*4360*/  @!P0 BRA `(.L_x_44) ;  /* 0x0000006400f48947 */ /* 0x01aff60003800000 */
.L_x_105:
[----:B------:R-:W-:Y:S01]  /*4370*/  UIADD3 UR5, UPT, UPT, UR17, UR4, UR4 ;  /* 0x0000000411057290 */ /* 0x000fe2000fffe004 */
[----:B------:R-:W-:Y:S01]  /*4380*/  ELECT P0, URZ, PT ;  /* 0x0000000000ff782f */ /* 0x000fe20003800000 */
[----:B------:R-:W-:Y:S02]  /*4390*/  UIADD3 UR4, UP1, UPT, UR8, 0x180, URZ ;  /* 0x0000018008047890 */ /* 0x000fe4000ff3e0ff */
[----:B------:R-:W-:Y:S02]  /*43a0*/  UIADD3 UR8, UPT, UPT, UR5, 0xc800, URZ ;  /* 0x0000c80005087890 */ /* 0x000fe4000fffe0ff */
[----:B------:R-:W-:Y:S02]  /*43b0*/  UIADD3 UR14, UP0, UPT, UR14, 0x180, URZ ;  /* 0x000001800e0e7890 */ /* 0x000fe4000ff1e0ff */
[----:B------:R-:W-:Y:S02]  /*43c0*/  UIMAD UR8, UR16, 0xa000, UR8 ;  /* 0x0000a000100878a4 */ /* 0x000fe4000f8e0208 */
[----:B------:R-:W-:-:S02]  /*43d0*/  UIADD3.X UR5, UPT, UPT, URZ, UR9, URZ, UP1, !UPT ;  /* 0x00000009ff057290 */ /* 0x000fc40008ffe4ff */
[----:B------:R-:W-:Y:S02]  /*43e0*/  UIADD3 UR9, UPT, UPT, UR6, 0x10, URZ ;  /* 0x0000001006097890 */ /* 0x000fe4000fffe0ff */
[----:B-1----:R-:W-:Y:S01]  /*43f0*/  @P0 MOV R2, 0x8000 ;  /* 0x0000800000020802 */ /* 0x002fe20000000f00 */
[----:B------:R-:W-:Y:S02]  /*4400*/  UIADD3.X UR15, UPT, UPT, URZ, UR15, URZ, UP0, !UPT ;  /* 0x0000000fff0f7290 */ /* 0x000fe400087fe4ff */
[----:B------:R-:W-:Y:S01]  /*4410*/  UIADD3 UR41, UPT, UPT, UR6, 0x10, URZ ;  /* 0x0000001006297890 */ /* 0x000fe2000fffe0ff */
[----:B------:R3:W-:Y:S01]  /*4420*/  @P0 SYNCS.ARRIVE.TRANS64 RZ, [UR6+0x10], R2 ;  /* 0x00001002ffff09a7 */ /* 0x0007e20008000006 */
[----:B------:R-:W-:Y:S01]  /*4430*/  UIADD3 UR40, UPT, UPT, UR8, 0x4000, URZ ;  /* 0x0000400008287890 */ /* 0x000fe2000fffe0ff */
[----:B------:R-:W-:Y:S01]  /*4440*/  UMOV UR10, URZ ;  /* 0x000000ff000a7c82 */ /* 0x000fe20008000000 */
[----:B------:R-:W-:Y:S01]  /*4450*/  UMOV UR12, UR44 ;  /* 0x0000002c000c7c82 */ /* 0x000fe20008000000 */
[----:B------:R-:W-:Y:S01]  /*4460*/  UMOV UR13, UR45 ;  /* 0x0000002d000d7c82 */ /* 0x000fe20008000000 */
[----:B------:R-:W-:Y:S01]  /*4470*/  UMOV UR42, 0x40 ;  /* 0x00000040002a7882 */ /* 0x000fe20000000000 */
[----:B------:R-:W-:Y:S01]  /*4480*/  UMOV UR43, UR11 ;  /* 0x0000000b002b7c82 */ /* 0x000fe20008000000 */
[----:B------:R1:W-:Y:S03]  /*4490*/  UTMALDG.4D [UR8], [UR4], desc[URZ] ;  /* 0x0000ff08040075b4 */ /* 0x0003e60008019000 */
[----:B------:R3:W-:Y:S01]  /*44a0*/  UTMALDG.4D [UR40], [UR14], desc[URZ] ;  /* 0x0000ff280e0075b4 */ /* 0x0007e20008019000 */
[----:B-1----:R-:W-:-:S02]  /*44b0*/  UIADD3 UR8, UPT, UPT, UR16, 0x1, URZ ;  /* 0x0000000110087890 */ /* 0x002fc4000fffe0ff */
[----:B------:R-:W-:Y:S02]  /*44c0*/  ULOP3.LUT UR4, UR7, 0x1, URZ, 0x3c, !UPT ;  /* 0x0000000107047892 */ /* 0x000fe4000f8e3cff */
[----:B------:R-:W-:-:S04]  /*44d0*/  UISETP.NE.AND UP0, UPT, UR8, 0x3, UPT ;  /* 0x000000030800788c */ /* 0x000fc8000bf05270 */
[----:B------:R-:W-:Y:S02]  /*44e0*/  USEL UR4, UR4, UR7, !UP0 ;  /* 0x0000000704047287 */ /* 0x000fe4000c000000 */
[----:B------:R-:W-:-:S12]  /*44f0*/  USEL UR8, UR8, URZ, UP0 ;  /* 0x000000ff08087287 */ /* 0x000fd80008000000 */
.L_x_30:
[----:B------:R-:W-:Y:S02]  /*4500*/  UISETP.NE.AND UP0, UPT, UR8, 0x2, UPT ;  /* 0x000000020800788c */ /* 0x000fe4000bf05270 */
[----:B------:R-:W-:-:S04]  /*4510*/  UIADD3 UR5, UPT, UPT, UR8, 0x2, URZ ;  /* 0x0000000208057890 */ /* 0x000fc8000fffe0ff */
[----:B------:R-:W-:-:S04]  /*4520*/  USEL UR5, UR5, 0x1, UP0 ;  /* 0x0000000105057887 */ /* 0x000fc80008000000 */
[----:B------:R-:W-:-:S04]  /*4530*/  UISETP.NE.AND UP0, UPT, UR5, 0x3, UPT ;  /* 0x000000030500788c */ /* 0x000fc8000bf05270 */
[----:B------:R-:W-:-:S04]  /*4540*/  UISETP.EQ.XOR UP1, UPT, UR8, 0x2, !UP0 ;  /* 0x000000020800788c */ /* 0x000fc8000c722a70 */
[----:B-1----:R-:W-:-:S04]  /*4550*/  USEL UR6, URZ, 0x1, !UP1 ;  /* 0x00000001ff067887 */ /* 0x002fc8000c800000 */
[----:B------:R-:W-:Y:S02]  /*4560*/  ULOP3.LUT UR4, UR4, UR6, URZ, 0x3c, !UPT ;  /* 0x0000000604047292 */ /* 0x000fe4000f8e3cff */
[----:B------:R-:W-:Y:S02]  /*4570*/  USEL UR6, UR5, URZ, UP0 ;  /* 0x000000ff05067287 */ /* 0x000fe40008000000 */
[----:B------:R-:W-:Y:S02]  /*4580*/  USHF.L.U32 UR5, UR4, 0x1f, URZ ;  /* 0x0000001f04057899 */ /* 0x000fe400080006ff */
[----:B------:R-:W-:-:S04]  /*4590*/  ULEA UR4, UR6, UR17, 0x3 ;  /* 0x0000001106047291 */ /* 0x000fc8000f8e18ff */
[----:B--23--:R-:W-:-:S05]  /*45a0*/  MOV R2, UR5 ;  /* 0x0000000500027c02 */ /* 0x00cfca0008000f00 */
[----:B------:R-:W1:Y:S02]  /*45b0*/  SYNCS.PHASECHK.TRANS64.TRYWAIT P0, [UR4+0x28], R2 ;  /* 0x00002802ff0075a7 */ /* 0x000e640008001104 */
[----:B-1----:R-:W-:Y:S05]  /*45c0*/  @!P0 BRA `(.L_x_45) ;  /* 0x00000064007c8947 */ /* 0x002fea0003800000 */
.L_x_107:
[----:B------:R-:W-:-:S13]  /*45d0*/  ELECT P0, URZ, PT ;  /* 0x0000000000ff782f */ /* 0x000fda0003800000 */
[----:B-1----:R-:W-:-:S04]  /*45e0*/  @P0 MOV R2, 0xc000 ;  /* 0x0000c00000020802 */ /* 0x002fc80000000f00 */
[----:B------:R1:W-:Y:S01]  /*45f0*/  @P0 SYNCS.ARRIVE.TRANS64 RZ, [UR4+0x10], R2 ;  /* 0x00001002ffff09a7 */ /* 0x0003e20008000004 */
[----:B------:R-:W2:Y:S02]  /*4600*/  SYNCS.PHASECHK.TRANS64.TRYWAIT P0, [UR17+0x8], RZ ;  /* 0x000008ffff0075a7 */ /* 0x000ea40008001111 */
[----:B-12---:R-:W-:Y:S05]  /*4610*/  @!P0 BRA `(.L_x_46) ;  /* 0x0000006400888947 */ /* 0x006fea0003800000 */
.L_x_109:
[----:B------:R-:W-:-:S13]  /*4620*/  ELECT P0, URZ, PT ;  /* 0x0000000000ff782f */ /* 0x000fda0003800000 */
[----:B-1----:R-:W-:-:S04]  /*4630*/  @P0 MOV R2, 0xc000 ;  /* 0x0000c00000020802 */ /* 0x002fc80000000f00 */
[----:B------:R1:W-:Y:S03]  /*4640*/  @P0 SYNCS.ARRIVE.TRANS64 RZ, [UR17], R2 ;  /* 0x00000002ffff09a7 */ /* 0x0003e60008000011 */
.L_x_6:
[----:B------:R-:W-:-:S13]  /*4650*/  ISETP.GT.AND P0, PT, R0, 0x3, PT ;  /* 0x000000030000780c */ /* 0x000fda0003f04270 */
[----:B------:R-:W-:Y:S05]  /*4660*/  @P0 BRA `(.L_x_3) ;  /* 0x0000004400100947 */ /* 0x000fea0003800000 */
.L_x_47:
[----:B------:R-:W-:-:S08]  /*4670*/  NOP ;  /* 0x0000000000007918 */ /* 0x000fd00000000000 */
[----:B------:R-:W4:Y:S02]  /*4680*/  USETMAXREG.TRY_ALLOC.CTAPOOL UP0, 0xc0 ;  /* 0x000000c0000079c8 */ /* 0x000f240008000600 */
[----:B----4-:R-:W-:Y:S05]  /*4690*/  BRA.U !UP0, `(.L_x_47) ;  /* 0xfffffffd08f47547 */ /* 0x010fea000b83ffff */
[----:B------:R-:W4:Y:S08]  /*46a0*/  S2UR UR4, SR_CgaCtaId ;  /* 0x00000000000479c3 */ /* 0x000f300000008800 */
[----:B------:R-:W-:Y:S01]  /*46b0*/  BAR.SYNC.DEFER_BLOCKING 0x2, 0x120 ;  /* 0x0084800000007b1d */ /* 0x000fe20000010000 */
[----:B-12---:R-:W-:-:S05]  /*46c0*/  HFMA2 R2, -RZ, RZ, -0.0 , 0 ;  /* 0x80000000ff027431 */ /* 0x006fca00000001ff */
[----:B------:R-:W-:Y:S02]  /*46d0*/  UMOV UR6, 0x400 ;  /* 0x0000040000067882 */ /* 0x000fe40000000000 */
[----:B----4-:R-:W-:-:S09]  /*46e0*/  ULEA UR6, UR4, UR6, 0x18 ;  /* 0x0000000604067291 */ /* 0x010fd2000f8ec0ff */
[----:B------:R-:W1:Y:S02]  /*46f0*/  SYNCS.PHASECHK.TRANS64.TRYWAIT P0, [UR6+0x78], R2 ;  /* 0x00007802ff0075a7 */ /* 0x000e640008001106 */
[----:B-1----:R-:W-:Y:S05]  /*4700*/  @!P0 BRA `(.L_x_48) ;  /* 0x0000006400648947 */ /* 0x002fea0003800000 */
.L_x_111:
[----:B------:R-:W2:Y:S01]  /*4710*/  SYNCS.PHASECHK.TRANS64.TRYWAIT P0, [UR6+0x40], RZ ;  /* 0x000040ffff0075a7 */ /* 0x000ea20008001106 */
[----:B------:R-:W4:Y:S01]  /*4720*/  LDCU UR9, c[0x0][0x38c] ;  /* 0x00007180ff0977ac */ /* 0x000f220008000800 */
[----:B------:R-:W-:-:S05]  /*4730*/  IMAD.U32 R132, R16, 0x10000, RZ ;  /* 0x0001000010847824 */ /* 0x000fca00078e00ff */
[----:B------:R-:W-:Y:S01]  /*4740*/  LOP3.LUT R132, R132, 0x600000, RZ, 0xc0, !PT ;  /* 0x0060000084847812 */ /* 0x000fe200078ec0ff */
[----:B----4-:R-:W-:Y:S02]  /*4750*/  UIADD3 UR4, UPT, UPT, -UR9, URZ, URZ ;  /* 0x000000ff09047290 */ /* 0x010fe4000fffe1ff */
[----:B------:R-:W-:Y:S02]  /*4760*/  UIADD3 UR7, UPT, UPT, UR9, -0x1, URZ ;  /* 0xffffffff09077890 */ /* 0x000fe4000fffe0ff */
[----:B------:R-:W-:Y:S02]  /*4770*/  USHF.R.S32.HI UR4, URZ, 0x1f, UR4 ;  /* 0x0000001fff047899 */ /* 0x000fe40008011404 */
[----:B------:R-:W-:Y:S02]  /*4780*/  UISETP.GT.AND UP0, UPT, UR9, URZ, UPT ;  /* 0x000000ff0900728c */ /* 0x000fe4000bf04270 */
[----:B---3--:R-:W-:Y:S02]  /*4790*/  USHF.R.S32.HI UR5, URZ, 0x1f, UR7 ;  /* 0x0000001fff057899 */ /* 0x008fe40008011407 */
[----:B------:R-:W-:-:S02]  /*47a0*/  ULEA.HI UR4, UR4, -UR9, URZ, 0x7 ;  /* 0x8000000904047291 */ /* 0x000fc4000f8f38ff */
[----:B------:R-:W-:Y:S02]  /*47b0*/  ULEA.HI UR5, UR5, UR7, URZ, 0x7 ;  /* 0x0000000705057291 */ /* 0x000fe4000f8f38ff */
[----:B------:R-:W-:Y:S02]  /*47c0*/  USHF.R.S32.HI UR4, URZ, 0x7, UR4 ;  /* 0x00000007ff047899 */ /* 0x000fe40008011404 */
[----:B------:R-:W-:Y:S02]  /*47d0*/  USHF.R.S32.HI UR8, URZ, 0x7, UR5 ;  /* 0x00000007ff087899 */ /* 0x000fe40008011405 */
[----:B------:R-:W-:-:S03]  /*47e0*/  @!UP0 ULOP3.LUT UR8, URZ, UR4, URZ, 0x33, !UPT ;  /* 0x00000004ff088292 */ /* 0x000fc6000f8e33ff */
[----:B------:R-:W-:Y:S01]  /*47f0*/  R2UR UR4, R132 ;  /* 0x00000000840472ca */ /* 0x000fe200000e0000 */
[----:B------:R-:W-:-:S04]  /*4800*/  UISETP.LT.AND UP0, UPT, URZ, UR8, UPT ;  /* 0x00000008ff00728c */ /* 0x000fc8000bf01270 */
[----:B------:R-:W-:Y:S01]  /*4810*/  USEL UR5, URZ, UR8, !UP0 ;  /* 0x00000008ff057287 */ /* 0x000fe2000c000000 */
[----:B--2---:R-:W-:Y:S11]  /*4820*/  @!P0 BRA `(.L_x_49) ;  /* 0x00000064003c8947 */ /* 0x004ff60003800000 */
.L_x_113:
[----:B-1----:R-:W1:Y:S01]  /*4830*/  LDTM.x32 R4, tmem[UR4] ;  /* 0x00000004000479ee */ /* 0x002e6200082c0000 */
[----:B------:R-:W-:Y:S01]  /*4840*/  UIMAD UR4, UR5, -0x80, UR9 ;  /* 0xffffff80050478a4 */ /* 0x000fe2000f8e0209 */
[----:B------:R-:W-:Y:S01]  /*4850*/  IMAD.MOV.U32 R136, RZ, RZ, -0x1 ;  /* 0xffffffffff887424 */ /* 0x000fe200078e00ff */
[C---:B------:R-:W-:Y:S01]  /*4860*/  LOP3.LUT R133, R132.reuse, 0x20, RZ, 0xfc, !PT ;  /* 0x0000002084857812 */ /* 0x040fe200078efcff */
[----:B------:R-:W-:Y:S01]  /*4870*/  UISETP.GE.AND UP0, UPT, UR8, 0x1, UPT ;  /* 0x000000010800788c */ /* 0x000fe2000bf06270 */
[C---:B------:R-:W-:Y:S02]  /*4880*/  LOP3.LUT R148, R132.reuse, 0x40, RZ, 0xfc, !PT ;  /* 0x0000004084947812 */ /* 0x040fe400078efcff */
[----:B------:R-:W-:Y:S01]  /*4890*/  IMAD R130, RZ, RZ, -UR4 ;  /* 0x80000004ff827e24 */ /* 0x000fe2000f8e02ff */
[----:B------:R-:W-:Y:S02]  /*48a0*/  R2UR UR4, R133 ;  /* 0x00000000850472ca */ /* 0x000fe400000e0000 */
[----:B------:R-:W-:-:S02]  /*48b0*/  LOP3.LUT R149, R132, 0x60, RZ, 0xfc, !PT ;  /* 0x0000006084957812 */ /* 0x000fc400078efcff */
[C---:B------:R-:W-:Y:S02]  /*48c0*/  VIADDMNMX R91, R130.reuse, 0x20, RZ, !PT ;  /* 0x00000020825b7846 */ /* 0x040fe400078001ff */
[----:B------:R-:W-:Y:S02]  /*48d0*/  VIADDMNMX R137, R130, 0x60, RZ, !PT ;  /* 0x0000006082897846 */ /* 0x000fe400078001ff */
[--C-:B------:R-:W-:Y:S02]  /*48e0*/  SHF.R.U32.HI R91, RZ, R91, R136.reuse ;  /* 0x0000005bff5b7219 */ /* 0x100fe40000011688 */
[----:B------:R-:W-:Y:S02]  /*48f0*/  SHF.R.U32.HI R137, RZ, R137, R136 ;  /* 0x00000089ff897219 */ /* 0x000fe40000011688 */
[----:B------:R-:W-:Y:S01]  /*4900*/  R2P PR, R91, 0x7e ;  /* 0x0000007e5b007804 */ /* 0x000fe20000000000 */
[----:B------:R-:W2:Y:S01]  /*4910*/  LDTM.x32 R36, tmem[UR4] ;  /* 0x00000004002479ee */ /* 0x000ea200082c0000 */
[----:B------:R-:W-:-:S02]  /*4920*/  R2UR UR4, R148 ;  /* 0x00000000940472ca */ /* 0x000fc400000e0000 */
[----:B------:R-:W-:Y:S02]  /*4930*/  VIADDMNMX R139, R130, 0x80, RZ, !PT ;  /* 0x00000080828b7846 */ /* 0x000fe400078001ff */
[----:B-1----:R-:W-:Y:S02]  /*4940*/  SEL R73, R5, 0xff800000, P1 ;  /* 0xff80000005497807 */ /* 0x002fe40000800000 */
[----:B------:R-:W-:Y:S02]  /*4950*/  SEL R2, R6, 0xff800000, P2 ;  /* 0xff80000006027807 */ /* 0x000fe40001000000 */
[----:B------:R-:W-:Y:S02]  /*4960*/  SEL R3, R7, 0xff800000, P3 ;  /* 0xff80000007037807 */ /* 0x000fe40001800000 */
[----:B------:R-:W-:Y:S02]  /*4970*/  SEL R68, R8, 0xff800000, P4 ;  /* 0xff80000008447807 */ /* 0x000fe40002000000 */
[----:B------:R-:W-:-:S02]  /*4980*/  SEL R69, R9, 0xff800000, P5 ;  /* 0xff80000009457807 */ /* 0x000fc40002800000 */
[----:B------:R-:W-:Y:S02]  /*4990*/  SEL R76, R10, 0xff800000, P6 ;  /* 0xff8000000a4c7807 */ /* 0x000fe40003000000 */
[C---:B------:R-:W-:Y:S02]  /*49a0*/  R2P PR, R91.reuse.B1, 0x7f ;  /* 0x0000007f5b007804 */ /* 0x040fe40000001000 */
[----:B------:R-:W-:Y:S02]  /*49b0*/  LOP3.LUT R5, R91, 0x1, RZ, 0xc0, !PT ;  /* 0x000000015b057812 */ /* 0x000fe400078ec0ff */
[----:B------:R-:W-:Y:S02]  /*49c0*/  R2UR UR5, R148 ;  /* 0x00000000940572ca */ /* 0x000fe400000e0000 */
[----:B------:R-:W-:Y:S02]  /*49d0*/  SEL R70, R12, 0xff800000, P0 ;  /* 0xff8000000c467807 */ /* 0x000fe40000000000 */
[----:B------:R-:W-:-:S02]  /*49e0*/  SEL R71, R13, 0xff800000, P1 ;  /* 0xff8000000d477807 */ /* 0x000fc40000800000 */
[----:B------:R-:W-:Y:S02]  /*49f0*/  SEL R74, R14, 0xff800000, P2 ;  /* 0xff8000000e4a7807 */ /* 0x000fe40001000000 */
[----:B------:R-:W-:Y:S02]  /*4a00*/  SEL R75, R15, 0xff800000, P3 ;  /* 0xff8000000f4b7807 */ /* 0x000fe40001800000 */
[----:B------:R-:W-:Y:S02]  /*4a10*/  SEL R78, R16, 0xff800000, P4 ;  /* 0xff800000104e7807 */ /* 0x000fe40002000000 */
[----:B------:R-:W-:Y:S02]  /*4a20*/  SEL R79, R17, 0xff800000, P5 ;  /* 0xff800000114f7807 */ /* 0x000fe40002800000 */
[----:B------:R-:W-:Y:S02]  /*4a30*/  SEL R80, R18, 0xff800000, P6 ;  /* 0xff80000012507807 */ /* 0x000fe40003000000 */
[----:B------:R-:W-:-:S05]  /*4a40*/  R2P PR, R91.B2, 0x7f ;  /* 0x0000007f5b007804 */ /* 0x000fca0000002000 */
[----:B------:R-:W-:Y:S02]  /*4a50*/  SEL R82, R20, 0xff800000, P0 ;  /* 0xff80000014527807 */ /* 0x000fe40000000000 */
[----:B------:R-:W-:Y:S02]  /*4a60*/  ISETP.NE.U32.AND P0, PT, R5, 0x1, PT ;  /* 0x000000010500780c */ /* 0x000fe40003f05070 */
[----:B------:R-:W-:Y:S02]  /*4a70*/  SEL R83, R21, 0xff800000, P1 ;  /* 0xff80000015537807 */ /* 0x000fe40000800000 */
[----:B------:R-:W-:Y:S02]  /*4a80*/  SEL R72, R4, 0xff800000, !P0 ;  /* 0xff80000004487807 */ /* 0x000fe40004000000 */
[----:B------:R-:W-:Y:S02]  /*4a90*/  LOP3.LUT P0, RZ, R91, 0x80, RZ, 0xc0, !PT ;  /* 0x000000805bff7812 */ /* 0x000fe4000780c0ff */
[----:B------:R-:W-:-:S02]  /*4aa0*/  SEL R84, R22, 0xff800000, P2 ;  /* 0xff80000016547807 */ /* 0x000fc40001000000 */
[----:B------:R-:W-:Y:S02]  /*4ab0*/  SEL R77, R11, 0xff800000, P0 ;  /* 0xff8000000b4d7807 */ /* 0x000fe40000000000 */
[----:B------:R-:W-:Y:S02]  /*4ac0*/  LOP3.LUT P0, RZ, R91, 0x8000, RZ, 0xc0, !PT ;  /* 0x000080005bff7812 */ /* 0x000fe4000780c0ff */
[----:B------:R-:W-:Y:S02]  /*4ad0*/  SEL R85, R23, 0xff800000, P3 ;  /* 0xff80000017557807 */ /* 0x000fe40001800000 */
[----:B------:R-:W-:Y:S02]  /*4ae0*/  SEL R81, R19, 0xff800000, P0 ;  /* 0xff80000013517807 */ /* 0x000fe40000000000 */
[----:B------:R-:W-:Y:S02]  /*4af0*/  LOP3.LUT P0, RZ, R91, 0x800000, RZ, 0xc0, !PT ;  /* 0x008000005bff7812 */ /* 0x000fe4000780c0ff */
[----:B------:R-:W-:-:S02]  /*4b00*/  SEL R88, R24, 0xff800000, P4 ;  /* 0xff80000018587807 */ /* 0x000fc40002000000 */
[----:B------:R-:W-:Y:S02]  /*4b10*/  SEL R87, R27, 0xff800000, P0 ;  /* 0xff8000001b577807 */ /* 0x000fe40000000000 */
[----:B------:R-:W-:Y:S02]  /*4b20*/  SEL R89, R25, 0xff800000, P5 ;  /* 0xff80000019597807 */ /* 0x000fe40002800000 */
[----:B------:R-:W-:Y:S02]  /*4b30*/  SEL R86, R26, 0xff800000, P6 ;  /* 0xff8000001a567807 */ /* 0x000fe40003000000 */
[----:B------:R-:W-:Y:S02]  /*4b40*/  R2P PR, R91.B3, 0x7f ;  /* 0x0000007f5b007804 */ /* 0x000fe40000003000 */
[----:B------:R-:W-:-:S03]  /*4b50*/  VIADDMNMX R5, R130, 0x40, RZ, !PT ;  /* 0x0000004082057846 */ /* 0x000fc600078001ff */
[----:B------:R-:W-:Y:S02]  /*4b60*/  SEL R90, R28, 0xff800000, P0 ;  /* 0xff8000001c5a7807 */ /* 0x000fe40000000000 */
[----:B------:R-:W-:Y:S02]  /*4b70*/  ISETP.GT.AND P0, PT, R91, -0x1, PT ;  /* 0xffffffff5b00780c */ /* 0x000fe40003f04270 */
[----:B------:R-:W-:Y:S02]  /*4b80*/  SHF.R.U32.HI R4, RZ, R5, R136 ;  /* 0x00000005ff047219 */ /* 0x000fe40000011688 */
[----:B------:R-:W-:Y:S02]  /*4b90*/  SEL R91, R29, 0xff800000, P1 ;  /* 0xff8000001d5b7807 */ /* 0x000fe40000800000 */
[----:B------:R-:W-:Y:S02]  /*4ba0*/  SEL R92, R30, 0xff800000, P2 ;  /* 0xff8000001e5c7807 */ /* 0x000fe40001000000 */
[----:B------:R-:W-:-:S02]  /*4bb0*/  SEL R93, R31, 0xff800000, P3 ;  /* 0xff8000001f5d7807 */ /* 0x000fc40001800000 */
[----:B------:R-:W-:Y:S02]  /*4bc0*/  SEL R94, R32, 0xff800000, P4 ;  /* 0xff800000205e7807 */ /* 0x000fe40002000000 */
[----:B------:R-:W-:Y:S02]  /*4bd0*/  SEL R95, R33, 0xff800000, P5 ;  /* 0xff800000215f7807 */ /* 0x000fe40002800000 */
[----:B------:R-:W-:Y:S02]  /*4be0*/  SEL R96, R34, 0xff800000, P6 ;  /* 0xff80000022607807 */ /* 0x000fe40003000000 */
[C---:B------:R-:W-:Y:S02]  /*4bf0*/  R2P PR, R4.reuse, 0x7e ;  /* 0x0000007e04007804 */ /* 0x040fe40000000000 */
[----:B------:R-:W-:Y:S02]  /*4c00*/  SEL R97, R35, 0xff800000, !P0 ;  /* 0xff80000023617807 */ /* 0x000fe40004000000 */
[----:B------:R-:W-:-:S02]  /*4c10*/  LOP3.LUT R5, R4, 0x1, RZ, 0xc0, !PT ;  /* 0x0000000104057812 */ /* 0x000fc400078ec0ff */
[----:B--2---:R-:W-:Y:S02]  /*4c20*/  SEL R105, R37, 0xff800000, P1 ;  /* 0xff80000025697807 */ /* 0x004fe40000800000 */
[----:B------:R-:W-:Y:S02]  /*4c30*/  SEL R98, R38, 0xff800000, P2 ;  /* 0xff80000026627807 */ /* 0x000fe40001000000 */
[----:B------:R-:W-:Y:S02]  /*4c40*/  SEL R99, R39, 0xff800000, P3 ;  /* 0xff80000027637807 */ /* 0x000fe40001800000 */
[----:B------:R-:W-:Y:S02]  /*4c50*/  SEL R100, R40, 0xff800000, P4 ;  /* 0xff80000028647807 */ /* 0x000fe40002000000 */
[----:B------:R-:W-:Y:S02]  /*4c60*/  SEL R101, R41, 0xff800000, P5 ;  /* 0xff80000029657807 */ /* 0x000fe40002800000 */
[----:B------:R-:W-:-:S02]  /*4c70*/  SEL R108, R42, 0xff800000, P6 ;  /* 0xff8000002a6c7807 */ /* 0x000fc40003000000 */
[----:B------:R-:W-:-:S05]  /*4c80*/  R2P PR, R4.B1, 0x7f ;  /* 0x0000007f04007804 */ /* 0x000fca0000001000 */
[----:B------:R-:W-:Y:S02]  /*4c90*/  SEL R102, R44, 0xff800000, P0 ;  /* 0xff8000002c667807 */ /* 0x000fe40000000000 */
[----:B------:R-:W-:Y:S02]  /*4ca0*/  SEL R103, R45, 0xff800000, P1 ;  /* 0xff8000002d677807 */ /* 0x000fe40000800000 */
[----:B------:R-:W-:Y:S02]  /*4cb0*/  SEL R106, R46, 0xff800000, P2 ;  /* 0xff8000002e6a7807 */ /* 0x000fe40001000000 */
[----:B------:R-:W-:Y:S02]  /*4cc0*/  SEL R107, R47, 0xff800000, P3 ;  /* 0xff8000002f6b7807 */ /* 0x000fe40001800000 */
[----:B------:R-:W-:Y:S02]  /*4cd0*/  SEL R110, R48, 0xff800000, P4 ;  /* 0xff800000306e7807 */ /* 0x000fe40002000000 */
[----:B------:R-:W-:-:S02]  /*4ce0*/  SEL R111, R49, 0xff800000, P5 ;  /* 0xff800000316f7807 */ /* 0x000fc40002800000 */
        /* <DEDUP_REMOVED lines=9> */
[C---:B------:R-:W-:Y:S02]  /*4d80*/  LOP3.LUT P0, RZ, R4.reuse, 0x8000, RZ, 0xc0, !PT ;  /* 0x0000800004ff7812 */ /* 0x040fe4000780c0ff */
[----:B------:R-:W-:Y:S02]  /*4d90*/  SEL R55, R55, 0xff800000, P3 ;  /* 0xff80000037377807 */ /* 0x000fe40001800000 */
[----:B------:R-:W-:Y:S02]  /*4da0*/  SEL R113, R51, 0xff800000, P0 ;  /* 0xff80000033717807 */ /* 0x000fe40000000000 */
[----:B------:R-:W1:Y:S01]  /*4db0*/  LDTM.x32 R20, tmem[UR4] ;  /* 0x00000004001479ee */ /* 0x000e6200082c0000 */
[----:B------:R-:W-:Y:S02]  /*4dc0*/  LOP3.LUT P0, RZ, R4, 0x800000, RZ, 0xc0, !PT ;  /* 0x0080000004ff7812 */ /* 0x000fe4000780c0ff */
[----:B------:R-:W-:-:S02]  /*4dd0*/  SEL R56, R56, 0xff800000, P4 ;  /* 0xff80000038387807 */ /* 0x000fc40002000000 */
[----:B------:R-:W-:Y:S02]  /*4de0*/  SEL R59, R59, 0xff800000, P0 ;  /* 0xff8000003b3b7807 */ /* 0x000fe40000000000 */
[----:B------:R-:W-:Y:S02]  /*4df0*/  SEL R57, R57, 0xff800000, P5 ;  /* 0xff80000039397807 */ /* 0x000fe40002800000 */
[----:B------:R-:W-:Y:S02]  /*4e00*/  SEL R58, R58, 0xff800000, P6 ;  /* 0xff8000003a3a7807 */ /* 0x000fe40003000000 */
[----:B------:R-:W-:Y:S02]  /*4e10*/  R2P PR, R4.B3, 0x7f ;  /* 0x0000007f04007804 */ /* 0x000fe40000003000 */
[----:B------:R-:W-:-:S03]  /*4e20*/  R2UR UR4, R149 ;  /* 0x00000000950472ca */ /* 0x000fc600000e0000 */
[----:B------:R-:W-:Y:S02]  /*4e30*/  SEL R60, R60, 0xff800000, P0 ;  /* 0xff8000003c3c7807 */ /* 0x000fe40000000000 */
[----:B------:R-:W-:Y:S02]  /*4e40*/  ISETP.GT.AND P0, PT, R4, -0x1, PT ;  /* 0xffffffff0400780c */ /* 0x000fe40003f04270 */
[----:B------:R-:W-:Y:S02]  /*4e50*/  SEL R61, R61, 0xff800000, P1 ;  /* 0xff8000003d3d7807 */ /* 0x000fe40000800000 */
[----:B------:R-:W-:Y:S02]  /*4e60*/  SEL R62, R62, 0xff800000, P2 ;  /* 0xff8000003e3e7807 */ /* 0x000fe40001000000 */
[----:B------:R-:W-:Y:S02]  /*4e70*/  SEL R63, R63, 0xff800000, P3 ;  /* 0xff8000003f3f7807 */ /* 0x000fe40001800000 */
[----:B------:R-:W-:-:S02]  /*4e80*/  SEL R64, R64, 0xff800000, P4 ;  /* 0xff80000040407807 */ /* 0x000fc40002000000 */
[----:B------:R-:W-:Y:S02]  /*4e90*/  SEL R65, R65, 0xff800000, P5 ;  /* 0xff80000041417807 */ /* 0x000fe40002800000 */
[----:B------:R-:W-:Y:S02]  /*4ea0*/  SEL R66, R66, 0xff800000, P6 ;  /* 0xff80000042427807 */ /* 0x000fe40003000000 */
[----:B------:R-:W-:Y:S02]  /*4eb0*/  R2P PR, R137, 0x7e ;  /* 0x0000007e89007804 */ /* 0x000fe40000000000 */
[----:B------:R-:W-:Y:S02]  /*4ec0*/  SEL R67, R67, 0xff800000, !P0 ;  /* 0xff80000043437807 */ /* 0x000fe40004000000 */
[----:B------:R-:W-:Y:S02]  /*4ed0*/  LOP3.LUT R4, R137, 0x1, RZ, 0xc0, !PT ;  /* 0x0000000189047812 */ /* 0x000fe400078ec0ff */
[----:B-1----:R-:W-:-:S02]  /*4ee0*/  SEL R121, R21, 0xff800000, P1 ;  /* 0xff80000015797807 */ /* 0x002fc40000800000 */
[----:B------:R-:W-:Y:S02]  /*4ef0*/  SEL R114, R22, 0xff800000, P2 ;  /* 0xff80000016727807 */ /* 0x000fe40001000000 */
[----:B------:R-:W-:Y:S02]  /*4f00*/  SEL R115, R23, 0xff800000, P3 ;  /* 0xff80000017737807 */ /* 0x000fe40001800000 */
[----:B------:R-:W-:Y:S02]  /*4f10*/  SEL R116, R24, 0xff800000, P4 ;  /* 0xff80000018747807 */ /* 0x000fe40002000000 */
[----:B------:R-:W-:Y:S02]  /*4f20*/  SEL R117, R25, 0xff800000, P5 ;  /* 0xff80000019757807 */ /* 0x000fe40002800000 */
[----:B------:R-:W-:Y:S02]  /*4f30*/  SEL R124, R26, 0xff800000, P6 ;  /* 0xff8000001a7c7807 */ /* 0x000fe40003000000 */
        /* <DEDUP_REMOVED lines=19> */
[----:B------:R-:W1:Y:S01]  /*5070*/  LDTM.x32 R4, tmem[UR4] ;  /* 0x00000004000479ee */ /* 0x000e6200082c0000 */
[----:B------:R-:W-:Y:S01]  /*5080*/  LOP3.LUT P0, RZ, R137, 0x800000, RZ, 0xc0, !PT ;  /* 0x0080000089ff7812 */ /* 0x000fe2000780c0ff */
[----:B------:R-:W2:Y:S01]  /*5090*/  LDCU UR4, c[0x0][0x600] ;  /* 0x0000c000ff0477ac */ /* 0x000ea20008000800 */
[----:B------:R-:W-:-:S02]  /*50a0*/  SEL R134, R40, 0xff800000, P4 ;  /* 0xff80000028867807 */ /* 0x000fc40002000000 */
[----:B------:R-:W-:Y:S02]  /*50b0*/  SEL R131, R43, 0xff800000, P0 ;  /* 0xff8000002b837807 */ /* 0x000fe40000000000 */
[----:B------:R-:W-:Y:S02]  /*50c0*/  SEL R135, R41, 0xff800000, P5 ;  /* 0xff80000029877807 */ /* 0x000fe40002800000 */
[----:B------:R-:W-:Y:S02]  /*50d0*/  SEL R130, R42, 0xff800000, P6 ;  /* 0xff8000002a827807 */ /* 0x000fe40003000000 */
[----:B------:R-:W-:Y:S02]  /*50e0*/  R2P PR, R137.B3, 0x7f ;  /* 0x0000007f89007804 */ /* 0x000fe40000003000 */
[----:B------:R-:W-:Y:S02]  /*50f0*/  SHF.R.U32.HI R40, RZ, R139, R136 ;  /* 0x0000008bff287219 */ /* 0x000fe40000011688 */
[----:B------:R-:W-:-:S02]  /*5100*/  FMNMX R41, R72, R73, !PT ;  /* 0x0000004948297209 */ /* 0x000fc40007800000 */
        /* <DEDUP_REMOVED lines=10> */
[----:B------:R-:W-:Y:S02]  /*51b0*/  FMNMX3 R41, R41, R70, R71, !PT ;  /* 0x0000004629297276 */ /* 0x000fe40007800047 */
[----:B-1----:R-:W-:-:S02]  /*51c0*/  SEL R147, R5, 0xff800000, P1 ;  /* 0xff80000005937807 */ /* 0x002fc40000800000 */
[----:B------:R-:W-:Y:S02]  /*51d0*/  SEL R144, R6, 0xff800000, P2 ;  /* 0xff80000006907807 */ /* 0x000fe40001000000 */
[----:B------:R-:W-:Y:S02]  /*51e0*/  SEL R145, R7, 0xff800000, P3 ;  /* 0xff80000007917807 */ /* 0x000fe40001800000 */
[----:B------:R-:W-:Y:S02]  /*51f0*/  SEL R8, R8, 0xff800000, P4 ;  /* 0xff80000008087807 */ /* 0x000fe40002000000 */
[----:B------:R-:W-:Y:S02]  /*5200*/  SEL R9, R9, 0xff800000, P5 ;  /* 0xff80000009097807 */ /* 0x000fe40002800000 */
[----:B------:R-:W-:Y:S02]  /*5210*/  SEL R10, R10, 0xff800000, P6 ;  /* 0xff8000000a0a7807 */ /* 0x000fe40003000000 */
[----:B------:R-:W-:-:S02]  /*5220*/  R2P PR, R40.B1, 0x7f ;  /* 0x0000007f28007804 */ /* 0x000fc40000001000 */
[----:B------:R-:W-:Y:S02]  /*5230*/  LOP3.LUT R5, R40, 0x1, RZ, 0xc0, !PT ;  /* 0x0000000128057812 */ /* 0x000fe400078ec0ff */
[----:B------:R-:W-:Y:S02]  /*5240*/  FMNMX R6, R76, R77, !PT ;  /* 0x0000004d4c067209 */ /* 0x000fe40007800000 */
[----:B------:R-:W-:Y:S02]  /*5250*/  SEL R12, R12, 0xff800000, P0 ;  /* 0xff8000000c0c7807 */ /* 0x000fe40000000000 */
[----:B------:R-:W-:Y:S02]  /*5260*/  SEL R13, R13, 0xff800000, P1 ;  /* 0xff8000000d0d7807 */ /* 0x000fe40000800000 */
[----:B------:R-:W-:Y:S02]  /*5270*/  SEL R14, R14, 0xff800000, P2 ;  /* 0xff8000000e0e7807 */ /* 0x000fe40001000000 */
[----:B------:R-:W-:-:S02]  /*5280*/  SEL R15, R15, 0xff800000, P3 ;  /* 0xff8000000f0f7807 */ /* 0x000fc40001800000 */
[----:B------:R-:W-:Y:S02]  /*5290*/  SEL R16, R16, 0xff800000, P4 ;  /* 0xff80000010107807 */ /* 0x000fe40002000000 */
[----:B------:R-:W-:Y:S02]  /*52a0*/  SEL R17, R17, 0xff800000, P5 ;  /* 0xff80000011117807 */ /* 0x000fe40002800000 */
[----:B------:R-:W-:Y:S02]  /*52b0*/  SEL R150, R18, 0xff800000, P6 ;  /* 0xff80000012967807 */ /* 0x000fe40003000000 */
[----:B------:R-:W-:Y:S02]  /*52c0*/  R2P PR, R40.B2, 0x7f ;  /* 0x0000007f28007804 */ /* 0x000fe40000002000 */
[----:B------:R-:W-:-:S03]  /*52d0*/  FMNMX3 R41, R41, R82, R83, !PT ;  /* 0x0000005229297276 */ /* 0x000fc60007800053 */
        /* <DEDUP_REMOVED lines=16> */
[----:B------:R-:W-:Y:S02]  /*53e0*/  FMNMX R4, R2, R3, !PT ;  /* 0x0000000302047209 */ /* 0x000fe40007800000 */
[----:B------:R-:W-:-:S02]  /*53f0*/  FMNMX3 R41, R41, R90, R91, !PT ;  /* 0x0000005a29297276 */ /* 0x000fc4000780005b */
[----:B------:R-:W-:Y:S02]  /*5400*/  SEL R28, R28, 0xff800000, P0 ;  /* 0xff8000001c1c7807 */ /* 0x000fe40000000000 */
[----:B------:R-:W-:Y:S02]  /*5410*/  ISETP.GT.AND P0, PT, R40, -0x1, PT ;  /* 0xffffffff2800780c */ /* 0x000fe40003f04270 */
[----:B------:R-:W-:Y:S02]  /*5420*/  FMNMX3 R4, R4, R74, R75, !PT ;  /* 0x0000004a04047276 */ /* 0x000fe4000780004b */
[----:B------:R-:W-:Y:S02]  /*5430*/  FMNMX R40, R68, R69, !PT ;  /* 0x0000004544287209 */ /* 0x000fe40007800000 */
[----:B------:R-:W-:Y:S02]  /*5440*/  SEL R5, R35, 0xff800000, !P0 ;  /* 0xff80000023057807 */ /* 0x000fe40004000000 */
[----:B------:R-:W-:-:S02]  /*5450*/  FMNMX3 R4, R4, R84, R85, !PT ;  /* 0x0000005404047276 */ /* 0x000fc40007800055 */
[----:B------:R-:W-:Y:S02]  /*5460*/  FMNMX3 R40, R40, R78, R79, !PT ;  /* 0x0000004e28287276 */ /* 0x000fe4000780004f */
[----:B------:R-:W-:Y:S02]  /*5470*/  FMNMX3 R35, R6, R80, R81, !PT ;  /* 0x0000005006237276 */ /* 0x000fe40007800051 */
[----:B------:R-:W-:Y:S02]  /*5480*/  FMNMX3 R4, R4, R92, R93, !PT ;  /* 0x0000005c04047276 */ /* 0x000fe4000780005d */
[----:B------:R-:W-:Y:S02]  /*5490*/  FMNMX3 R40, R40, R88, R89, !PT ;  /* 0x0000005828287276 */ /* 0x000fe40007800059 */
[----:B------:R-:W-:Y:S02]  /*54a0*/  FMNMX3 R35, R35, R86, R87, !PT ;  /* 0x0000005623237276 */ /* 0x000fe40007800057 */
        /* <DEDUP_REMOVED lines=41> */
[----:B------:R-:W-:Y:S02]  /*5740*/  SEL R18, R30, 0xff800000, P2 ;  /* 0xff8000001e127807 */ /* 0x000fe40001000000 */
[----:B------:R-:W-:-:S02]  /*5750*/  SEL R19, R31, 0xff800000, P3 ;  /* 0xff8000001f137807 */ /* 0x000fc40001800000 */
[----:B------:R-:W-:Y:S02]  /*5760*/  FMNMX3 R40, R40, R16, R17, !PT ;  /* 0x0000001028287276 */ /* 0x000fe40007800011 */
[----:B------:R-:W-:Y:S02]  /*5770*/  FMNMX3 R35, R35, R150, R151, !PT ;  /* 0x0000009623237276 */ /* 0x000fe40007800097 */
[----:B------:R-:W-:Y:S02]  /*5780*/  FMNMX3 R41, R41, R20, R21, !PT ;  /* 0x0000001429297276 */ /* 0x000fe40007800015 */
[----:B------:R-:W-:Y:S02]  /*5790*/  SEL R29, R29, 0xff800000, P1 ;  /* 0xff8000001d1d7807 */ /* 0x000fe40000800000 */
[----:B------:R-:W-:Y:S02]  /*57a0*/  FMNMX3 R30, R4, R18, R19, !PT ;  /* 0x00000012041e7276 */ /* 0x000fe40007800013 */
[----:B------:R-:W-:-:S02]  /*57b0*/  SEL R6, R32, 0xff800000, P4 ;  /* 0xff80000020067807 */ /* 0x000fc40002000000 */
[----:B------:R-:W-:Y:S02]  /*57c0*/  SEL R7, R33, 0xff800000, P5 ;  /* 0xff80000021077807 */ /* 0x000fe40002800000 */
[----:B------:R-:W-:Y:S02]  /*57d0*/  FMNMX3 R41, R41, R28, R29, !PT ;  /* 0x0000001c29297276 */ /* 0x000fe4000780001d */
[----:B------:R-:W-:Y:S02]  /*57e0*/  SEL R4, R34, 0xff800000, P6 ;  /* 0xff80000022047807 */ /* 0x000fe40003000000 */
[----:B------:R-:W-:Y:S02]  /*57f0*/  FMNMX3 R40, R40, R24, R25, !PT ;  /* 0x0000001828287276 */ /* 0x000fe40007800019 */
[----:B------:R-:W-:Y:S02]  /*5800*/  FMNMX3 R35, R35, R26, R27, !PT ;  /* 0x0000001a23237276 */ /* 0x000fe4000780001b */
[----:B------:R-:W-:-:S02]  /*5810*/  FMNMX R30, R41, R30, !PT ;  /* 0x0000001e291e7209 */ /* 0x000fc40007800000 */
[----:B------:R-:W-:Y:S02]  /*5820*/  FMNMX3 R31, R40, R6, R7, !PT ;  /* 0x00000006281f7276 */ /* 0x000fe40007800007 */
[----:B------:R-:W-:-:S04]  /*5830*/  FMNMX3 R35, R35, R4, R5, !PT ;  /* 0x0000000423237276 */ /* 0x000fc80007800005 */
[----:B------:R-:W-:-:S04]  /*5840*/  FMNMX3 R167, R30, R31, R35, !PT ;  /* 0x0000001f1ea77276 */ /* 0x000fc80007800023 */
[----:B------:R-:W-:-:S04]  /*5850*/  FSETP.NEU.AND P0, PT, R167, -INF , PT ;  /* 0xff800000a700780b */ /* 0x000fc80003f0d000 */
[----:B------:R-:W-:Y:S02]  /*5860*/  FSEL R30, R167, RZ, P0 ;  /* 0x000000ffa71e7208 */ /* 0x000fe40000000000 */
[----:B------:R-:W-:-:S03]  /*5870*/  ELECT P0, URZ, PT ;  /* 0x0000000000ff782f */ /* 0x000fc60003800000 */
[----:B--2---:R-:W-:-:S04]  /*5880*/  FFMA R166, -R30, UR4, RZ ;  /* 0x000000041ea67c23 */ /* 0x004fc800080001ff */
[--C-:B------:R-:W-:Y:S02]  /*5890*/  FFMA2 R40, R72.F32x2.HI_LO, UR4.F32, R166.reuse.F32 ;  /* 0x0000000448287c49 */ /* 0x100fe400092000a6 */
[--C-:B------:R-:W-:Y:S02]  /*58a0*/  FFMA2 R42, R68.F32x2.HI_LO, UR4.F32, R166.reuse.F32 ;  /* 0x00000004442a7c49 */ /* 0x100fe400092000a6 */
[--C-:B------:R-:W-:Y:S02]  /*58b0*/  FFMA2 R46, R70.F32x2.HI_LO, UR4.F32, R166.reuse.F32 ;  /* 0x00000004462e7c49 */ /* 0x100fe400092000a6 */
[--C-:B------:R-:W-:Y:S01]  /*58c0*/  FFMA2 R44, R76.F32x2.HI_LO, UR4.F32, R166.reuse.F32 ;  /* 0x000000044c2c7c49 */ /* 0x100fe200092000a6 */
[----:B------:R-:W-:Y:S01]  /*58d0*/  MUFU.EX2 R40, R40 ;  /* 0x0000002800287308 */ /* 0x000fe20000000800 */
[--C-:B------:R-:W-:Y:S02]  /*58e0*/  FFMA2 R48, R74.F32x2.HI_LO, UR4.F32, R166.reuse.F32 ;  /* 0x000000044a307c49 */ /* 0x100fe400092000a6 */
[----:B------:R-:W-:-:S02]  /*58f0*/  FFMA2 R50, R78.F32x2.HI_LO, UR4.F32, R166.F32 ;  /* 0x000000044e327c49 */ /* 0x000fc400092000a6 */
[--C-:B------:R-:W-:Y:S02]  /*5900*/  FFMA2 R68, R80.F32x2.HI_LO, UR4.F32, R166.reuse.F32 ;  /* 0x0000000450447c49 */ /* 0x100fe400092000a6 */
[--C-:B------:R-:W-:Y:S01]  /*5910*/  FFMA2 R70, R82.F32x2.HI_LO, UR4.F32, R166.reuse.F32 ;  /* 0x0000000452467c49 */ /* 0x100fe200092000a6 */
[----:B------:R-:W1:Y:S01]  /*5920*/  MUFU.EX2 R41, R41 ;  /* 0x0000002900297308 */ /* 0x000e620000000800 */
[--C-:B------:R-:W-:Y:S02]  /*5930*/  FFMA2 R72, R84.F32x2.HI_LO, UR4.F32, R166.reuse.F32 ;  /* 0x0000000454487c49 */ /* 0x100fe400092000a6 */
[--C-:B------:R-:W-:Y:S02]  /*5940*/  FFMA2 R2, R2.F32x2.HI_LO, UR4.F32, R166.reuse.F32 ;  /* 0x0000000402027c49 */ /* 0x100fe400092000a6 */
[--C-:B------:R-:W-:Y:S02]  /*5950*/  FFMA2 R74, R88.F32x2.HI_LO, UR4.F32, R166.reuse.F32 ;  /* 0x00000004584a7c49 */ /* 0x100fe400092000a6 */
[--C-:B------:R-:W-:Y:S01]  /*5960*/  FFMA2 R76, R86.F32x2.HI_LO, UR4.F32, R166.reuse.F32 ;  /* 0x00000004564c7c49 */ /* 0x100fe200092000a6 */
[----:B------:R-:W-:Y:S01]  /*5970*/  MUFU.EX2 R42, R42 ;  /* 0x0000002a002a7308 */ /* 0x000fe20000000800 */
[----:B------:R-:W-:-:S02]  /*5980*/  FFMA2 R78, R90.F32x2.HI_LO, UR4.F32, R166.F32 ;  /* 0x000000045a4e7c49 */ /* 0x000fc400092000a6 */
[--C-:B------:R-:W-:Y:S02]  /*5990*/  FFMA2 R80, R92.F32x2.HI_LO, UR4.F32, R166.reuse.F32 ;  /* 0x000000045c507c49 */ /* 0x100fe400092000a6 */
[--C-:B------:R-:W-:Y:S02]  /*59a0*/  FFMA2 R82, R94.F32x2.HI_LO, UR4.F32, R166.reuse.F32 ;  /* 0x000000045e527c49 */ /* 0x100fe400092000a6 */
[--C-:B------:R-:W-:Y:S01]  /*59b0*/  FFMA2 R84, R96.F32x2.HI_LO, UR4.F32, R166.reuse.F32 ;  /* 0x0000000460547c49 */ /* 0x100fe200092000a6 */
[----:B------:R-:W-:Y:S01]  /*59c0*/  MUFU.EX2 R2, R2 ;  /* 0x0000000200027308 */ /* 0x000fe20000000800 */
[--C-:B------:R-:W-:Y:S02]  /*59d0*/  FFMA2 R92, R108.F32x2.HI_LO, UR4.F32, R166.reuse.F32 ;  /* 0x000000046c5c7c49 */ /* 0x100fe400092000a6 */
[--C-:B------:R-:W-:Y:S02]  /*59e0*/  FFMA2 R108, R124.F32x2.HI_LO, UR4.F32, R166.reuse.F32 ;  /* 0x000000047c6c7c49 */ /* 0x100fe400092000a6 */
[----:B------:R-:W-:-:S02]  /*59f0*/  FFMA2 R124, R130.F32x2.HI_LO, UR4.F32, R166.F32 ;  /* 0x00000004827c7c49 */ /* 0x000fc400092000a6 */
[--C-:B------:R-:W-:Y:S01]  /*5a00*/  FFMA2 R130, R140.F32x2.HI_LO, UR4.F32, R166.reuse.F32 ;  /* 0x000000048c827c49 */ /* 0x100fe200092000a6 */
[----:B------:R-:W2:Y:S01]  /*5a10*/  MUFU.EX2 R3, R3 ;  /* 0x0000000300037308 */ /* 0x000ea20000000800 */
[----:B------:R-:W-:Y:S01]  /*5a20*/  FFMA2 R140, R8.F32x2.HI_LO, UR4.F32, R166.F32 ;  /* 0x00000004088c7c49 */ /* 0x000fe200092000a6 */
[----:B------:R-:W-:Y:S01]  /*5a30*/  SHF.R.S32.HI R9, RZ, 0x1f, R0 ;  /* 0x0000001fff097819 */ /* 0x000fe20000011400 */
[--C-:B------:R-:W-:Y:S02]  /*5a40*/  FFMA2 R88, R98.F32x2.HI_LO, UR4.F32, R166.reuse.F32 ;  /* 0x0000000462587c49 */ /* 0x100fe400092000a6 */
[--C-:B------:R-:W-:Y:S01]  /*5a50*/  FFMA2 R90, R100.F32x2.HI_LO, UR4.F32, R166.reuse.F32 ;  /* 0x00000004645a7c49 */ /* 0x100fe200092000a6 */
[----:B------:R-:W-:Y:S01]  /*5a60*/  LEA.HI R9, R9, R0, RZ, 0x2 ;  /* 0x0000000009097211 */ /* 0x000fe200078f10ff */
[--C-:B------:R-:W-:Y:S01]  /*5a70*/  FFMA2 R86, R104.F32x2.HI_LO, UR4.F32, R166.reuse.F32 ;  /* 0x0000000468567c49 */ /* 0x100fe200092000a6 */
[----:B------:R-:W3:Y:S01]  /*5a80*/  MUFU.EX2 R43, R43 ;  /* 0x0000002b002b7308 */ /* 0x000ee20000000800 */
[--C-:B------:R-:W-:Y:S01]  /*5a90*/  FFMA2 R94, R102.F32x2.HI_LO, UR4.F32, R166.reuse.F32 ;  /* 0x00000004665e7c49 */ /* 0x100fe200092000a6 */
[----:B------:R-:W-:Y:S01]  /*5aa0*/  LOP3.LUT R9, R9, 0xfffffffc, RZ, 0xc0, !PT ;  /* 0xfffffffc09097812 */ /* 0x000fe200078ec0ff */
[----:B------:R-:W-:-:S02]  /*5ab0*/  FFMA2 R96, R106.F32x2.HI_LO, UR4.F32, R166.F32 ;  /* 0x000000046a607c49 */ /* 0x000fc400092000a6 */
[--C-:B------:R-:W-:Y:S02]  /*5ac0*/  FFMA2 R98, R110.F32x2.HI_LO, UR4.F32, R166.reuse.F32 ;  /* 0x000000046e627c49 */ /* 0x100fe400092000a6 */
[--C-:B------:R-:W-:Y:S01]  /*5ad0*/  FFMA2 R100, R112.F32x2.HI_LO, UR4.F32, R166.reuse.F32 ;  /* 0x0000000470647c49 */ /* 0x100fe200092000a6 */
[----:B------:R-:W-:Y:S01]  /*5ae0*/  MUFU.EX2 R44, R44 ;  /* 0x0000002c002c7308 */ /* 0x000fe20000000800 */
[--C-:B------:R-:W-:Y:S02]  /*5af0*/  FFMA2 R52, R52.F32x2.HI_LO, UR4.F32, R166.reuse.F32 ;  /* 0x0000000434347c49 */ /* 0x100fe400092000a6 */
[--C-:B------:R-:W-:Y:S02]  /*5b00*/  FFMA2 R54, R54.F32x2.HI_LO, UR4.F32, R166.reuse.F32 ;  /* 0x0000000436367c49 */ /* 0x100fe400092000a6 */
[--C-:B------:R-:W-:Y:S02]  /*5b10*/  FFMA2 R56, R56.F32x2.HI_LO, UR4.F32, R166.reuse.F32 ;  /* 0x0000000438387c49 */ /* 0x100fe400092000a6 */
[--C-:B------:R-:W-:Y:S01]  /*5b20*/  FFMA2 R58, R58.F32x2.HI_LO, UR4.F32, R166.reuse.F32 ;  /* 0x000000043a3a7c49 */ /* 0x100fe200092000a6 */
[----:B------:R-:W4:Y:S01]  /*5b30*/  MUFU.EX2 R45, R45 ;  /* 0x0000002d002d7308 */ /* 0x000f220000000800 */
[----:B------:R-:W-:-:S02]  /*5b40*/  FFMA2 R60, R60.F32x2.HI_LO, UR4.F32, R166.F32 ;  /* 0x000000043c3c7c49 */ /* 0x000fc400092000a6 */
[--C-:B------:R-:W-:Y:S02]  /*5b50*/  FFMA2 R62, R62.F32x2.HI_LO, UR4.F32, R166.reuse.F32 ;  /* 0x000000043e3e7c49 */ /* 0x100fe400092000a6 */
[--C-:B------:R-:W-:Y:S02]  /*5b60*/  FFMA2 R64, R64.F32x2.HI_LO, UR4.F32, R166.reuse.F32 ;  /* 0x0000000440407c49 */ /* 0x100fe400092000a6 */
[--C-:B------:R-:W-:Y:S01]  /*5b70*/  FFMA2 R66, R66.F32x2.HI_LO, UR4.F32, R166.reuse.F32 ;  /* 0x0000000442427c49 */ /* 0x100fe200092000a6 */
[----:B------:R-:W-:Y:S01]  /*5b80*/  MUFU.EX2 R46, R46 ;  /* 0x0000002e002e7308 */ /* 0x000fe20000000800 */
[--C-:B------:R-:W-:Y:S01]  /*5b90*/  FFMA2 R154, R150.F32x2.HI_LO, UR4.F32, R166.reuse.F32 ;  /* 0x00000004969a7c49 */ /* 0x100fe200092000a6 */
[----:B------:R-:W-:Y:S01]  /*5ba0*/  IADD3 R150, PT, PT, R0, 0x3, -R9 ;  /* 0x0000000300967810 */ /* 0x000fe20007ffe809 */
[--C-:B------:R-:W-:Y:S01]  /*5bb0*/  FFMA2 R102, R120.F32x2.HI_LO, UR4.F32, R166.reuse.F32 ;  /* 0x0000000478667c49 */ /* 0x100fe200092000a6 */
[----:B------:R-:W-:Y:S01]  /*5bc0*/  LOP3.LUT R151, R132, 0x50, RZ, 0xfc, !PT ;  /* 0x0000005084977812 */ /* 0x000fe200078efcff */
[----:B------:R-:W-:-:S02]  /*5bd0*/  FFMA2 R110, R118.F32x2.HI_LO, UR4.F32, R166.F32 ;  /* 0x00000004766e7c49 */ /* 0x000fc400092000a6 */
[--C-:B------:R-:W-:Y:S01]  /*5be0*/  FFMA2 R118, R36.F32x2.HI_LO, UR4.F32, R166.reuse.F32 ;  /* 0x0000000424767c49 */ /* 0x100fe200092000a6 */
[----:B------:R-:W5:Y:S01]  /*5bf0*/  MUFU.EX2 R47, R47 ;  /* 0x0000002f002f7308 */ /* 0x000f620000000800 */
[--C-:B------:R-:W-:Y:S02]  /*5c00*/  FFMA2 R120, R38.F32x2.HI_LO, UR4.F32, R166.reuse.F32 ;  /* 0x0000000426787c49 */ /* 0x100fe400092000a6 */
[--C-:B------:R-:W-:Y:S01]  /*5c10*/  FFMA2 R160, R24.F32x2.HI_LO, UR4.F32, R166.reuse.F32 ;  /* 0x0000000418a07c49 */ /* 0x100fe200092000a6 */
[----:B-1----:R-:W-:Y:S01]  /*5c20*/  F2FP.BF16.F32.PACK_AB R24, R41, R40 ;  /* 0x000000282918723e */ /* 0x002fe200000010ff */
[--C-:B------:R-:W-:Y:S01]  /*5c30*/  FFMA2 R162, R26.F32x2.HI_LO, UR4.F32, R166.reuse.F32 ;  /* 0x000000041aa27c49 */ /* 0x100fe200092000a6 */
[----:B--2---:R-:W-:Y:S01]  /*5c40*/  F2FP.BF16.F32.PACK_AB R25, R3, R2 ;  /* 0x000000020319723e */ /* 0x004fe200000010ff */
[--C-:B------:R-:W-:Y:S01]  /*5c50*/  FFMA2 R164, R28.F32x2.HI_LO, UR4.F32, R166.reuse.F32 ;  /* 0x000000041ca47c49 */ /* 0x100fe200092000a6 */
[----:B------:R-:W-:Y:S01]  /*5c60*/  MUFU.EX2 R48, R48 ;  /* 0x0000003000307308 */ /* 0x000fe20000000800 */
[----:B---3--:R-:W-:Y:S01]  /*5c70*/  F2FP.BF16.F32.PACK_AB R26, R43, R42 ;  /* 0x0000002a2b1a723e */ /* 0x008fe200000010ff */
[--C-:B------:R-:W-:Y:S01]  /*5c80*/  FFMA2 R104, R114.F32x2.HI_LO, UR4.F32, R166.reuse.F32 ;  /* 0x0000000472687c49 */ /* 0x100fe200092000a6 */
[----:B----4-:R-:W-:Y:S01]  /*5c90*/  F2FP.BF16.F32.PACK_AB R27, R45, R44 ;  /* 0x0000002c2d1b723e */ /* 0x010fe200000010ff */
[----:B------:R-:W-:-:S02]  /*5ca0*/  FFMA2 R114, R126.F32x2.HI_LO, UR4.F32, R166.F32 ;  /* 0x000000047e727c49 */ /* 0x000fc400092000a6 */
[--C-:B------:R-:W-:Y:S02]  /*5cb0*/  FFMA2 R126, R136.F32x2.HI_LO, UR4.F32, R166.reuse.F32 ;  /* 0x00000004887e7c49 */ /* 0x100fe400092000a6 */
[----:B------:R-:W1:Y:S01]  /*5cc0*/  MUFU.EX2 R49, R49 ;  /* 0x0000003100317308 */ /* 0x000e620000000800 */
[----:B-----5:R-:W-:Y:S01]  /*5cd0*/  F2FP.BF16.F32.PACK_AB R28, R47, R46 ;  /* 0x0000002e2f1c723e */ /* 0x020fe200000010ff */
[--C-:B------:R-:W-:Y:S02]  /*5ce0*/  FFMA2 R136, R146.F32x2.HI_LO, UR4.F32, R166.reuse.F32 ;  /* 0x0000000492887c49 */ /* 0x100fe400092000a6 */
[--C-:B------:R-:W-:Y:S02]  /*5cf0*/  FFMA2 R106, R116.F32x2.HI_LO, UR4.F32, R166.reuse.F32 ;  /* 0x00000004746a7c49 */ /* 0x100fe400092000a6 */
[--C-:B------:R-:W-:Y:S02]  /*5d00*/  FFMA2 R112, R122.F32x2.HI_LO, UR4.F32, R166.reuse.F32 ;  /* 0x000000047a707c49 */ /* 0x100fe400092000a6 */
[----:B------:R-:W-:Y:S01]  /*5d10*/  MUFU.EX2 R50, R50 ;  /* 0x0000003200327308 */ /* 0x000fe20000000800 */
[----:B------:R-:W-:-:S02]  /*5d20*/  FFMA2 R146, R14.F32x2.HI_LO, UR4.F32, R166.F32 ;  /* 0x000000040e927c49 */ /* 0x000fc400092000a6 */
[--C-:B------:R-:W-:Y:S02]  /*5d30*/  FFMA2 R116, R128.F32x2.HI_LO, UR4.F32, R166.reuse.F32 ;  /* 0x0000000480747c49 */ /* 0x100fe400092000a6 */
[--C-:B------:R-:W-:Y:S02]  /*5d40*/  FFMA2 R122, R134.F32x2.HI_LO, UR4.F32, R166.reuse.F32 ;  /* 0x00000004867a7c49 */ /* 0x100fe400092000a6 */
[--C-:B------:R-:W-:Y:S01]  /*5d50*/  FFMA2 R152, R16.F32x2.HI_LO, UR4.F32, R166.reuse.F32 ;  /* 0x0000000410987c49 */ /* 0x100fe200092000a6 */
[----:B------:R-:W2:Y:S01]  /*5d60*/  MUFU.EX2 R51, R51 ;  /* 0x0000003300337308 */ /* 0x000ea20000000800 */
[----:B-1----:R-:W-:Y:S01]  /*5d70*/  F2FP.BF16.F32.PACK_AB R29, R49, R48 ;  /* 0x00000030311d723e */ /* 0x002fe200000010ff */
[--C-:B------:R-:W-:Y:S02]  /*5d80*/  FFMA2 R156, R20.F32x2.HI_LO, UR4.F32, R166.reuse.F32 ;  /* 0x00000004149c7c49 */ /* 0x100fe400092000a6 */
[--C-:B------:R-:W-:Y:S02]  /*5d90*/  FFMA2 R158, R22.F32x2.HI_LO, UR4.F32, R166.reuse.F32 ;  /* 0x00000004169e7c49 */ /* 0x100fe400092000a6 */
[----:B------:R-:W-:-:S02]  /*5da0*/  FFMA2 R14, R18.F32x2.HI_LO, UR4.F32, R166.F32 ;  /* 0x00000004120e7c49 */ /* 0x000fc400092000a6 */
[----:B------:R-:W-:Y:S01]  /*5db0*/  MUFU.EX2 R68, R68 ;  /* 0x0000004400447308 */ /* 0x000fe20000000800 */
[--C-:B------:R-:W-:Y:S02]  /*5dc0*/  FFMA2 R128, R138.F32x2.HI_LO, UR4.F32, R166.reuse.F32 ;  /* 0x000000048a807c49 */ /* 0x100fe400092000a6 */
[--C-:B------:R-:W-:Y:S02]  /*5dd0*/  FFMA2 R134, R142.F32x2.HI_LO, UR4.F32, R166.reuse.F32 ;  /* 0x000000048e867c49 */ /* 0x100fe400092000a6 */
[--C-:B------:R-:W-:Y:S02]  /*5de0*/  FFMA2 R138, R144.F32x2.HI_LO, UR4.F32, R166.reuse.F32 ;  /* 0x00000004908a7c49 */ /* 0x100fe400092000a6 */
[--C-:B------:R-:W-:Y:S01]  /*5df0*/  FFMA2 R142, R10.F32x2.HI_LO, UR4.F32, R166.reuse.F32 ;  /* 0x000000040a8e7c49 */ /* 0x100fe200092000a6 */
[----:B------:R-:W1:Y:S01]  /*5e00*/  MUFU.EX2 R69, R69 ;  /* 0x0000004500457308 */ /* 0x000e620000000800 */
[----:B--2---:R-:W-:Y:S01]  /*5e10*/  F2FP.BF16.F32.PACK_AB R30, R51, R50 ;  /* 0x00000032331e723e */ /* 0x004fe200000010ff */
[----:B------:R-:W-:-:S02]  /*5e20*/  FFMA2 R144, R12.F32x2.HI_LO, UR4.F32, R166.F32 ;  /* 0x000000040c907c49 */ /* 0x000fc400092000a6 */
[----:B------:R-:W-:Y:S02]  /*5e30*/  FADD2 R40, R40.F32x2.HI_LO, R46.F32x2.HI_LO ;  /* 0x0000002e2828724b */ /* 0x000fe40000000000 */
[----:B------:R-:W-:Y:S02]  /*5e40*/  FADD2 R2, R2.F32x2.HI_LO, R48.F32x2.HI_LO ;  /* 0x000000300202724b */ /* 0x000fe40000000000 */
[----:B------:R-:W-:Y:S01]  /*5e50*/  MUFU.EX2 R70, R70 ;  /* 0x0000004600467308 */ /* 0x000fe20000000800 */
[----:B------:R-:W-:-:S07]  /*5e60*/  FADD2 R42, R42.F32x2.HI_LO, R50.F32x2.HI_LO ;  /* 0x000000322a2a724b */ /* 0x000fce0000000000 */
[----:B------:R-:W2:Y:S01]  /*5e70*/  MUFU.EX2 R71, R71 ;  /* 0x0000004700477308 */ /* 0x000ea20000000800 */
[----:B-1----:R-:W-:Y:S01]  /*5e80*/  F2FP.BF16.F32.PACK_AB R31, R69, R68 ;  /* 0x00000044451f723e */ /* 0x002fe200000010ff */
[----:B------:R-:W-:-:S06]  /*5e90*/  FADD2 R44, R44.F32x2.HI_LO, R68.F32x2.HI_LO ;  /* 0x000000442c2c724b */ /* 0x000fcc0000000000 */
[----:B------:R-:W-:Y:S08]  /*5ea0*/  MUFU.EX2 R72, R72 ;  /* 0x0000004800487308 */ /* 0x000ff00000000800 */
[----:B------:R-:W1:Y:S01]  /*5eb0*/  MUFU.EX2 R73, R73 ;  /* 0x0000004900497308 */ /* 0x000e620000000800 */
[----:B--2---:R-:W-:Y:S01]  /*5ec0*/  F2FP.BF16.F32.PACK_AB R32, R71, R70 ;  /* 0x000000464720723e */ /* 0x004fe200000010ff */
[----:B------:R-:W-:-:S06]  /*5ed0*/  FADD2 R40, R40.F32x2.HI_LO, R70.F32x2.HI_LO ;  /* 0x000000462828724b */ /* 0x000fcc0000000000 */
[----:B------:R-:W-:Y:S08]  /*5ee0*/  MUFU.EX2 R74, R74 ;  /* 0x0000004a004a7308 */ /* 0x000ff00000000800 */
        /* <DEDUP_REMOVED lines=26> */
[----:B------:R1:W-:Y:S06]  /*6090*/  BAR.ARV R150, 0x40 ;  /* 0x000100960000751d */ /* 0x0003ec0000002000 */
[----:B------:R-:W-:Y:S01]  /*60a0*/  MUFU.EX2 R88, R88 ;  /* 0x0000005800587308 */ /* 0x000fe20000000800 */
[----:B------:R-:W-:Y:S01]  /*60b0*/  FADD2 R44, R44.F32x2.HI_LO, R84.F32x2.HI_LO ;  /* 0x000000542c2c724b */ /* 0x000fe20000000000 */
[----:B------:R3:W-:Y:S01]  /*60c0*/  STTM.x16 tmem[UR5], R24 ;  /* 0x00000018000079ed */ /* 0x0007e20008240005 */
[----:B------:R-:W-:-:S05]  /*60d0*/  R2UR UR5, R151 ;  /* 0x00000000970572ca */ /* 0x000fca00000e0000 */
[----:B------:R-:W4:Y:S01]  /*60e0*/  MUFU.EX2 R89, R89 ;  /* 0x0000005900597308 */ /* 0x000f220000000800 */
[----:B--2---:R-:W-:Y:S01]  /*60f0*/  F2FP.BF16.F32.PACK_AB R16, R87, R86 ;  /* 0x000000565710723e */ /* 0x004fe200000010ff */
[----:B------:R-:W-:-:S06]  /*6100*/  FADD2 R40, R40.F32x2.HI_LO, R86.F32x2.HI_LO ;  /* 0x000000562828724b */ /* 0x000fcc0000000000 */
[----:B------:R-:W-:Y:S08]  /*6110*/  MUFU.EX2 R90, R90 ;  /* 0x0000005a005a7308 */ /* 0x000ff00000000800 */
[----:B------:R-:W2:Y:S01]  /*6120*/  MUFU.EX2 R91, R91 ;  /* 0x0000005b005b7308 */ /* 0x000ea20000000800 */
[----:B----4-:R-:W-:Y:S01]  /*6130*/  F2FP.BF16.F32.PACK_AB R17, R89, R88 ;  /* 0x000000585911723e */ /* 0x010fe200000010ff */
[----:B------:R-:W-:-:S06]  /*6140*/  FADD2 R2, R2.F32x2.HI_LO, R88.F32x2.HI_LO ;  /* 0x000000580202724b */ /* 0x000fcc0000000000 */
[----:B------:R-:W-:Y:S08]  /*6150*/  MUFU.EX2 R92, R92 ;  /* 0x0000005c005c7308 */ /* 0x000ff00000000800 */
[----:B------:R-:W4:Y:S01]  /*6160*/  MUFU.EX2 R93, R93 ;  /* 0x0000005d005d7308 */ /* 0x000f220000000800 */
[----:B--2---:R-:W-:Y:S01]  /*6170*/  F2FP.BF16.F32.PACK_AB R18, R91, R90 ;  /* 0x0000005a5b12723e */ /* 0x004fe200000010ff */
[----:B------:R-:W-:-:S06]  /*6180*/  FADD2 R42, R42.F32x2.HI_LO, R90.F32x2.HI_LO ;  /* 0x0000005a2a2a724b */ /* 0x000fcc0000000000 */
[----:B------:R-:W-:Y:S01]  /*6190*/  MUFU.EX2 R94, R94 ;  /* 0x0000005e005e7308 */ /* 0x000fe20000000800 */
[----:B---3--:R-:W-:-:S07]  /*61a0*/  FFMA2 R34, R6.F32x2.HI_LO, UR4.F32, R166.F32 ;  /* 0x0000000406227c49 */ /* 0x008fce00092000a6 */
[----:B------:R-:W2:Y:S01]  /*61b0*/  MUFU.EX2 R95, R95 ;  /* 0x0000005f005f7308 */ /* 0x000ea20000000800 */
[----:B----4-:R-:W-:Y:S01]  /*61c0*/  F2FP.BF16.F32.PACK_AB R19, R93, R92 ;  /* 0x0000005c5d13723e */ /* 0x010fe200000010ff */
[----:B------:R-:W-:-:S06]  /*61d0*/  FADD2 R44, R44.F32x2.HI_LO, R92.F32x2.HI_LO ;  /* 0x0000005c2c2c724b */ /* 0x000fcc0000000000 */
[----:B------:R-:W-:Y:S08]  /*61e0*/  MUFU.EX2 R96, R96 ;  /* 0x0000006000607308 */ /* 0x000ff00000000800 */
[----:B------:R-:W3:Y:S01]  /*61f0*/  MUFU.EX2 R97, R97 ;  /* 0x0000006100617308 */ /* 0x000ee20000000800 */
[----:B--2---:R-:W-:Y:S01]  /*6200*/  F2FP.BF16.F32.PACK_AB R20, R95, R94 ;  /* 0x0000005e5f14723e */ /* 0x004fe200000010ff */
[----:B------:R-:W-:-:S06]  /*6210*/  FADD2 R40, R40.F32x2.HI_LO, R94.F32x2.HI_LO ;  /* 0x0000005e2828724b */ /* 0x000fcc0000000000 */
[----:B------:R-:W-:Y:S08]  /*6220*/  MUFU.EX2 R98, R98 ;  /* 0x0000006200627308 */ /* 0x000ff00000000800 */
[----:B------:R-:W2:Y:S01]  /*6230*/  MUFU.EX2 R99, R99 ;  /* 0x0000006300637308 */ /* 0x000ea20000000800 */
[----:B---3--:R-:W-:Y:S01]  /*6240*/  F2FP.BF16.F32.PACK_AB R21, R97, R96 ;  /* 0x000000606115723e */ /* 0x008fe200000010ff */
        /* <DEDUP_REMOVED lines=40> */
[----:B------:R-:W-:-:S03]  /*64d0*/  FADD2 R44, R44.F32x2.HI_LO, R66.F32x2.HI_LO ;  /* 0x000000422c2c724b */ /* 0x000fc60000000000 */
[----:B------:R3:W-:Y:S01]  /*64e0*/  STTM.x16 tmem[UR5], R16 ;  /* 0x00000010000079ed */ /* 0x0007e20008240005 */
[----:B------:R-:W-:Y:S02]  /*64f0*/  R2UR UR5, R149 ;  /* 0x00000000950572ca */ /* 0x000fe400000e0000 */
[----:B------:R-:W-:Y:S08]  /*6500*/  MUFU.EX2 R104, R104 ;  /* 0x0000006800687308 */ /* 0x000ff00000000800 */
        /* <DEDUP_REMOVED lines=12> */
[----:B---3--:R-:W-:Y:S01]  /*65d0*/  FFMA2 R24, R4.F32x2.HI_LO, UR4.F32, R166.F32 ;  /* 0x0000000404187c49 */ /* 0x008fe200092000a6 */
[----:B------:R-:W-:Y:S01]  /*65e0*/  LOP3.LUT R166, R132, 0x70, RZ, 0xfc, !PT ;  /* 0x0000007084a67812 */ /* 0x000fe200078efcff */
[----:B------:R-:W-:-:S03]  /*65f0*/  IMAD.MOV.U32 R26, RZ, RZ, 0x1 ;  /* 0x00000001ff1a7424 */ /* 0x000fc600078e00ff */
[----:B------:R-:W-:Y:S02]  /*6600*/  R2UR UR4, R166 ;  /* 0x00000000a60472ca */ /* 0x000fe400000e0000 */
        /* <DEDUP_REMOVED lines=13> */
[----:B--2---:R-:W-:-:S07]  /*66e0*/  FADD2 R42, R42.F32x2.HI_LO, R114.F32x2.HI_LO ;  /* 0x000000722a2a724b */ /* 0x004fce0000000000 */
[----:B------:R-:W-:Y:S08]  /*66f0*/  MUFU.EX2 R118, R118 ;  /* 0x0000007600767308 */ /* 0x000ff00000000800 */
[----:B------:R-:W2:Y:S01]  /*6700*/  MUFU.EX2 R119, R119 ;  /* 0x0000007700777308 */ /* 0x000ea20000000800 */
[----:B---3--:R-:W-:-:S07]  /*6710*/  FADD2 R44, R44.F32x2.HI_LO, R116.F32x2.HI_LO ;  /* 0x000000742c2c724b */ /* 0x008fce0000000000 */
        /* <DEDUP_REMOVED lines=72> */
[----:B------:R3:W-:Y:S08]  /*6ba0*/  MUFU.EX2 R32, R14 ;  /* 0x0000000e00207308 */ /* 0x0007f00000000800 */
[----:B------:R4:W5:Y:S01]  /*6bb0*/  MUFU.EX2 R33, R15 ;  /* 0x0000000f00217308 */ /* 0x0009620000000800 */
[----:B--2---:R-:W-:-:S07]  /*6bc0*/  FADD2 R40, R40.F32x2.HI_LO, R164.F32x2.HI_LO ;  /* 0x000000a42828724b */ /* 0x004fce0000000000 */
[----:B------:R-:W-:Y:S01]  /*6bd0*/  MUFU.EX2 R34, R34 ;  /* 0x0000002200227308 */ /* 0x000fe20000000800 */
[----:B---3--:R-:W-:-:S07]  /*6be0*/  F2FP.BF16.F32.PACK_AB R14, R115, R114 ;  /* 0x00000072730e723e */ /* 0x008fce00000010ff */
[----:B------:R-:W2:Y:S01]  /*6bf0*/  MUFU.EX2 R35, R35 ;  /* 0x0000002300237308 */ /* 0x000ea20000000800 */
[----:B----4-:R-:W-:Y:S01]  /*6c00*/  F2FP.BF16.F32.PACK_AB R15, R117, R116 ;  /* 0x00000074750f723e */ /* 0x010fe200000010ff */
[----:B-----5:R-:W-:-:S03]  /*6c10*/  FADD2 R2, R2.F32x2.HI_LO, R32.F32x2.HI_LO ;  /* 0x000000200202724b */ /* 0x020fc60000000000 */
[----:B------:R3:W-:Y:S01]  /*6c20*/  STTM.x16 tmem[UR5], R8 ;  /* 0x00000008000079ed */ /* 0x0007e20008240005 */
[----:B------:R-:W4:Y:S02]  /*6c30*/  FENCE.VIEW.ASYNC.T ;  /* 0x00000000000073c6 */ /* 0x000f240000000200 */
[----:B----4-:R1:W-:Y:S01]  /*6c40*/  SYNCS.ARRIVE.TRANS64.ART0 RZ, [UR6+0x48], R26 ;  /* 0x0000481affff79a7 */ /* 0x0103e20008500006 */
[----:B------:R-:W-:Y:S01]  /*6c50*/  MUFU.EX2 R24, R24 ;  /* 0x0000001800187308 */ /* 0x000fe20000000800 */
[----:B------:R-:W-:-:S07]  /*6c60*/  FADD2 R2, R40.F32x2.HI_LO, R2.F32x2.HI_LO ;  /* 0x000000022802724b */ /* 0x000fce0000000000 */
[----:B------:R-:W4:Y:S01]  /*6c70*/  MUFU.EX2 R25, R25 ;  /* 0x0000001900197308 */ /* 0x000f220000000800 */
[----:B--2---:R-:W-:Y:S02]  /*6c80*/  FADD2 R42, R42.F32x2.HI_LO, R34.F32x2.HI_LO ;  /* 0x000000222a2a724b */ /* 0x004fe40000000000 */
[----:B----4-:R-:W-:-:S04]  /*6c90*/  FADD2 R44, R44.F32x2.HI_LO, R24.F32x2.HI_LO ;  /* 0x000000182c2c724b */ /* 0x010fc80000000000 */
[----:B------:R-:W-:-:S04]  /*6ca0*/  FADD2 R42, R42.F32x2.HI_LO, R44.F32x2.HI_LO ;  /* 0x0000002c2a2a724b */ /* 0x000fc80000000000 */
[----:B------:R-:W-:Y:S01]  /*6cb0*/  FADD2 R2, R2.F32x2.HI_LO, R42.F32x2.HI_LO ;  /* 0x0000002a0202724b */ /* 0x000fe20000000000 */
[----:B---3--:R-:W-:Y:S02]  /*6cc0*/  F2FP.BF16.F32.PACK_AB R8, R145, R144 ;  /* 0x000000909108723e */ /* 0x008fe400000010ff */
[----:B------:R-:W-:Y:S02]  /*6cd0*/  F2FP.BF16.F32.PACK_AB R9, R147, R146 ;  /* 0x000000929309723e */ /* 0x000fe400000010ff */
[----:B------:R-:W-:Y:S02]  /*6ce0*/  F2FP.BF16.F32.PACK_AB R10, R153, R152 ;  /* 0x00000098990a723e */ /* 0x000fe400000010ff */
[----:B------:R-:W-:Y:S02]  /*6cf0*/  F2FP.BF16.F32.PACK_AB R11, R155, R154 ;  /* 0x0000009a9b0b723e */ /* 0x000fe400000010ff */
[----:B------:R-:W-:Y:S02]  /*6d00*/  F2FP.BF16.F32.PACK_AB R12, R157, R156 ;  /* 0x0000009c9d0c723e */ /* 0x000fe400000010ff */
[----:B------:R-:W-:-:S02]  /*6d10*/  F2FP.BF16.F32.PACK_AB R13, R159, R158 ;  /* 0x0000009e9f0d723e */ /* 0x000fc400000010ff */
[----:B------:R-:W-:Y:S02]  /*6d20*/  F2FP.BF16.F32.PACK_AB R14, R161, R160 ;  /* 0x000000a0a10e723e */ /* 0x000fe400000010ff */
[----:B------:R-:W-:Y:S02]  /*6d30*/  F2FP.BF16.F32.PACK_AB R15, R163, R162 ;  /* 0x000000a2a30f723e */ /* 0x000fe400000010ff */
[----:B------:R-:W-:Y:S02]  /*6d40*/  F2FP.BF16.F32.PACK_AB R16, R165, R164 ;  /* 0x000000a4a510723e */ /* 0x000fe400000010ff */
[----:B------:R-:W-:Y:S02]  /*6d50*/  F2FP.BF16.F32.PACK_AB R17, R33, R32 ;  /* 0x000000202111723e */ /* 0x000fe400000010ff */
[----:B------:R-:W-:Y:S02]  /*6d60*/  F2FP.BF16.F32.PACK_AB R18, R35, R34 ;  /* 0x000000222312723e */ /* 0x000fe400000010ff */
[----:B------:R-:W-:-:S04]  /*6d70*/  F2FP.BF16.F32.PACK_AB R19, R25, R24 ;  /* 0x000000181913723e */ /* 0x000fc800000010ff */
[----:B------:R1:W-:Y:S01]  /*6d80*/  STTM.x16 tmem[UR4], R4 ;  /* 0x00000004000079ed */ /* 0x0003e20008240004 */
[----:B------:R-:W2:Y:S02]  /*6d90*/  FENCE.VIEW.ASYNC.T ;  /* 0x00000000000073c6 */ /* 0x000ea40000000200 */
[----:B--2---:R-:W-:Y:S01]  /*6da0*/  NOP ;  /* 0x0000000000007918 */ /* 0x004fe20000000000 */
[----:B------:R1:W-:Y:S01]  /*6db0*/  @P0 SYNCS.ARRIVE.TRANS64.ART0 RZ, [UR6+0x50], R26 ;  /* 0x0000501affff09a7 */ /* 0x0003e20008500006 */
[----:B------:R-:W2:Y:S02]  /*6dc0*/  SYNCS.PHASECHK.TRANS64.TRYWAIT P0, [UR6+0x78], RZ ;  /* 0x000078ffff0075a7 */ /* 0x000ea40008001106 */
[----:B-12---:R-:W-:Y:S05]  /*6dd0*/  @!P0 BRA `(.L_x_50) ;  /* 0x0000003c00e88947 */ /* 0x006fea0003800000 */
.L_x_115:
[----:B------:R-:W-:Y:S01]  /*6de0*/  FADD R161, R2, R3 ;  /* 0x0000000302a17221 */ /* 0x000fe20000000000 */
[----:B------:R-:W-:Y:S01]  /*6df0*/  MOV R160, 0x1 ;  /* 0x0000000100a07802 */ /* 0x000fe20000000f00 */
[----:B------:R-:W-:Y:S06]  /*6e00*/  BRA.U !UP0, `(.L_x_51) ;  /* 0x0000001908f47547 */ /* 0x000fec000b800000 */
[----:B------:R-:W2:Y:S01]  /*6e10*/  S2R R158, SR_TID.X ;  /* 0x00000000009e7919 */ /* 0x000ea20000002100 */
[----:B------:R-:W-:Y:S02]  /*6e20*/  HFMA2 R159, -RZ, RZ, 0, 5.9604644775390625e-08 ;  /* 0x00000001ff9f7431 */ /* 0x000fe400000001ff */
[----:B------:R-:W-:Y:S01]  /*6e30*/  IMAD.MOV.U32 R163, RZ, RZ, R167 ;  /* 0x000000ffffa37224 */ /* 0x000fe200078e00a7 */
[----:B------:R-:W-:Y:S01]  /*6e40*/  MOV R160, 0x1 ;  /* 0x0000000100a07802 */ /* 0x000fe20000000f00 */
[----:B------:R-:W3:Y:S01]  /*6e50*/  LDCU UR5, c[0x0][0x600] ;  /* 0x0000c000ff0577ac */ /* 0x000ee20008000800 */
[----:B------:R-:W-:Y:S01]  /*6e60*/  UIADD3 UR8, UPT, UPT, -UR8, URZ, URZ ;  /* 0x000000ff08087290 */ /* 0x000fe2000fffe1ff */
[----:B------:R-:W-:Y:S01]  /*6e70*/  UMOV UR9, URZ ;  /* 0x000000ff00097c82 */ /* 0x000fe20008000000 */
[----:B--2---:R-:W-:-:S05]  /*6e80*/  IMAD.SHL.U32 R158, R158, 0x4, RZ ;  /* 0x000000049e9e7824 */ /* 0x004fca00078e00ff */
[----:B---3--:R-:W-:-:S07]  /*6e90*/  LOP3.LUT R158, R158, 0x1fc, RZ, 0xc0, !PT ;  /* 0x000001fc9e9e7812 */ /* 0x008fce00078ec0ff */
.L_x_54:
[----:B-1----:R-:W-:Y:S02]  /*6ea0*/  SHF.L.U32 R4, R159, 0x1f, RZ ;  /* 0x0000001f9f047819 */ /* 0x002fe400000006ff */
[----:B------:R-:W-:Y:S02]  /*6eb0*/  R2UR UR4, R132 ;  /* 0x00000000840472ca */ /* 0x000fe400000e0000 */
[----:B------:R-:W1:Y:S02]  /*6ec0*/  SYNCS.PHASECHK.TRANS64.TRYWAIT P0, [UR6+0x40], R4 ;  /* 0x00004004ff0075a7 */ /* 0x000e640008001106 */
[----:B-1----:R-:W-:Y:S11]  /*6ed0*/  @!P0 BRA `(.L_x_52) ;  /* 0x0000003c00c08947 */ /* 0x002ff60003800000 */
.L_x_117:
[----:B------:R-:W2:Y:S01]  /*6ee0*/  LDTM.x32 R100, tmem[UR4] ;  /* 0x00000004006479ee */ /* 0x000ea200082c0000 */
[----:B------:R-:W-:Y:S02]  /*6ef0*/  R2UR UR4, R133 ;  /* 0x00000000850472ca */ /* 0x000fe400000e0000 */
[----:B------:R-:W-:-:S11]  /*6f00*/  R2UR UR7, R148 ;  /* 0x00000000940772ca */ /* 0x000fd600000e0000 */
[----:B------:R-:W3:Y:S01]  /*6f10*/  LDTM.x32 R68, tmem[UR4] ;  /* 0x00000004004479ee */ /* 0x000ee200082c0000 */
[----:B------:R-:W-:Y:S01]  /*6f20*/  R2UR UR4, R149 ;  /* 0x00000000950472ca */ /* 0x000fe200000e0000 */
[----:B------:R-:W4:Y:S01]  /*6f30*/  LDTM.x32 R36, tmem[UR7] ;  /* 0x00000007002479ee */ /* 0x000f2200082c0000 */
[----:B--2---:R-:W-:Y:S02]  /*6f40*/  FMNMX3 R135, R163, R100, R101, !PT ;  /* 0x00000064a3877276 */ /* 0x004fe40007800065 */
[----:B-1----:R-:W-:Y:S02]  /*6f50*/  FMNMX R2, R102, R103, !PT ;  /* 0x0000006766027209 */ /* 0x002fe40007800000 */
[----:B------:R-:W-:-:S07]  /*6f60*/  FMNMX R3, R104, R105, !PT ;  /* 0x0000006968037209 */ /* 0x000fce0007800000 */
[----:B------:R-:W1:Y:S01]  /*6f70*/  LDTM.x32 R4, tmem[UR4] ;  /* 0x00000004000479ee */ /* 0x000e6200082c0000 */
[----:B------:R-:W-:Y:S02]  /*6f80*/  FMNMX R162, R106, R107, !PT ;  /* 0x0000006b6aa27209 */ /* 0x000fe40007800000 */
        /* <DEDUP_REMOVED lines=12> */
[----:B---3--:R-:W-:Y:S02]  /*7050*/  FMNMX3 R135, R135, R68, R69, !PT ;  /* 0x0000004487877276 */ /* 0x008fe40007800045 */
        /* <DEDUP_REMOVED lines=15> */
[----:B----4-:R-:W-:-:S02]  /*7150*/  FMNMX3 R135, R135, R36, R37, !PT ;  /* 0x0000002487877276 */ /* 0x010fc40007800025 */
        /* <DEDUP_REMOVED lines=15> */
[----:B-1----:R-:W-:Y:S02]  /*7250*/  FMNMX3 R135, R135, R4, R5, !PT ;  /* 0x0000000487877276 */ /* 0x002fe40007800005 */
        /* <DEDUP_REMOVED lines=15> */
[----:B------:R-:W-:Y:S02]  /*7350*/  FMNMX R2, R135, R2, !PT ;  /* 0x0000000287027209 */ /* 0x000fe40007800000 */
[----:B------:R-:W-:Y:S02]  /*7360*/  R2UR UR4, R148 ;  /* 0x00000000940472ca */ /* 0x000fe400000e0000 */
[----:B------:R-:W-:-:S04]  /*7370*/  FMNMX3 R162, R2, R3, R162, !PT ;  /* 0x0000000302a27276 */ /* 0x000fc800078000a2 */
[----:B------:R-:W-:-:S04]  /*7380*/  FSETP.NEU.AND P0, PT, R162, -INF , PT ;  /* 0xff800000a200780b */ /* 0x000fc80003f0d000 */
[----:B------:R-:W-:Y:S02]  /*7390*/  FSEL R164, R162, RZ, P0 ;  /* 0x000000ffa2a47208 */ /* 0x000fe40000000000 */
[----:B------:R-:W-:-:S03]  /*73a0*/  ELECT P0, URZ, PT ;  /* 0x0000000000ff782f */ /* 0x000fc60003800000 */
[----:B------:R-:W-:-:S04]  /*73b0*/  FADD R165, -R164, R163 ;  /* 0x000000a3a4a57221 */ /* 0x000fc80000000100 */
[----:B------:R-:W-:-:S05]  /*73c0*/  FMUL R165, R165, UR5 ;  /* 0x00000005a5a57c20 */ /* 0x000fca0008400000 */
[----:B------:R-:W-:Y:S02]  /*73d0*/  FSETP.GE.AND P1, PT, R165, -8, PT ;  /* 0xc1000000a500780b */ /* 0x000fe40003f26000 */
[----:B------:R-:W1:Y:S02]  /*73e0*/  MUFU.EX2 R165, R165 ;  /* 0x000000a500a57308 */ /* 0x000e640000000800 */
[C---:B------:R-:W-:Y:S02]  /*73f0*/  FSEL R164, R163.reuse, R164, P1 ;  /* 0x000000a4a3a47208 */ /* 0x040fe40000800000 */
[----:B------:R-:W-:-:S03]  /*7400*/  FSEL R167, R163, R162, P1 ;  /* 0x000000a2a3a77208 */ /* 0x000fc60000800000 */
[----:B------:R-:W-:-:S04]  /*7410*/  FFMA R164, -R164, UR5, RZ ;  /* 0x00000005a4a47c23 */ /* 0x000fc800080001ff */
[--C-:B------:R-:W-:Y:S02]  /*7420*/  FFMA2 R2, R100.F32x2.HI_LO, UR5.F32, R164.reuse.F32 ;  /* 0x0000000564027c49 */ /* 0x100fe400092000a4 */
[--C-:B------:R-:W-:Y:S02]  /*7430*/  FFMA2 R134, R102.F32x2.HI_LO, UR5.F32, R164.reuse.F32 ;  /* 0x0000000566867c49 */ /* 0x100fe400092000a4 */
[--C-:B------:R-:W-:Y:S02]  /*7440*/  FFMA2 R136, R104.F32x2.HI_LO, UR5.F32, R164.reuse.F32 ;  /* 0x0000000568887c49 */ /* 0x100fe400092000a4 */
[--C-:B------:R-:W-:Y:S01]  /*7450*/  FFMA2 R138, R106.F32x2.HI_LO, UR5.F32, R164.reuse.F32 ;  /* 0x000000056a8a7c49 */ /* 0x100fe200092000a4 */
[----:B------:R-:W-:Y:S01]  /*7460*/  MUFU.EX2 R2, R2 ;  /* 0x0000000200027308 */ /* 0x000fe20000000800 */
[--C-:B------:R-:W-:Y:S01]  /*7470*/  FFMA2 R140, R108.F32x2.HI_LO, UR5.F32, R164.reuse.F32 ;  /* 0x000000056c8c7c49 */ /* 0x100fe200092000a4 */
[----:B-1----:R-:W-:Y:S01]  /*7480*/  FSEL R165, R165, 1, !P1 ;  /* 0x3f800000a5a57808 */ /* 0x002fe20004800000 */
[----:B------:R-:W-:-:S02]  /*7490*/  FFMA2 R142, R110.F32x2.HI_LO, UR5.F32, R164.F32 ;  /* 0x000000056e8e7c49 */ /* 0x000fc400092000a4 */
[--C-:B------:R-:W-:Y:S02]  /*74a0*/  FFMA2 R144, R112.F32x2.HI_LO, UR5.F32, R164.reuse.F32 ;  /* 0x0000000570907c49 */ /* 0x100fe400092000a4 */
[--C-:B------:R-:W-:Y:S01]  /*74b0*/  FFMA2 R146, R114.F32x2.HI_LO, UR5.F32, R164.reuse.F32 ;  /* 0x0000000572927c49 */ /* 0x100fe200092000a4 */
[----:B------:R-:W1:Y:S01]  /*74c0*/  MUFU.EX2 R3, R3 ;  /* 0x0000000300037308 */ /* 0x000e620000000800 */
[--C-:B------:R-:W-:Y:S01]  /*74d0*/  FFMA2 R116, R116.F32x2.HI_LO, UR5.F32, R164.reuse.F32 ;  /* 0x0000000574747c49 */ /* 0x100fe200092000a4 */
[----:B------:R2:W-:Y:S01]  /*74e0*/  STS [R158+UR6+0xbc], R165 ;  /* 0x0000bca59e007988 */ /* 0x0005e20008000806 */
        /* <DEDUP_REMOVED lines=8> */
[----:B------:R-:W3:Y:S01]  /*7570*/  MUFU.EX2 R135, R135 ;  /* 0x0000008700877308 */ /* 0x000ee20000000800 */
        /* <DEDUP_REMOVED lines=10> */
[----:B---3--:R-:W-:Y:S01]  /*7620*/  F2FP.BF16.F32.PACK_AB R101, R135, R134 ;  /* 0x000000868765723e */ /* 0x008fe200000010ff */
[----:B------:R-:W-:-:S02]  /*7630*/  FFMA2 R92, R92.F32x2.HI_LO, UR5.F32, R164.F32 ;  /* 0x000000055c5c7c49 */ /* 0x000fc400092000a4 */
[--C-:B------:R-:W-:Y:S02]  /*7640*/  FFMA2 R94, R94.F32x2.HI_LO, UR5.F32, R164.reuse.F32 ;  /* 0x000000055e5e7c49 */ /* 0x100fe400092000a4 */
[--C-:B------:R-:W-:Y:S02]  /*7650*/  FFMA2 R96, R96.F32x2.HI_LO, UR5.F32, R164.reuse.F32 ;  /* 0x0000000560607c49 */ /* 0x100fe400092000a4 */
[----:B------:R-:W-:Y:S01]  /*7660*/  MUFU.EX2 R138, R138 ;  /* 0x0000008a008a7308 */ /* 0x000fe20000000800 */
[--C-:B------:R-:W-:Y:S02]  /*7670*/  FFMA2 R98, R98.F32x2.HI_LO, UR5.F32, R164.reuse.F32 ;  /* 0x0000000562627c49 */ /* 0x100fe400092000a4 */
[--C-:B------:R-:W-:Y:S02]  /*7680*/  FFMA2 R74, R74.F32x2.HI_LO, UR5.F32, R164.reuse.F32 ;  /* 0x000000054a4a7c49 */ /* 0x100fe400092000a4 */
[--C-:B------:R-:W-:Y:S02]  /*7690*/  FFMA2 R52, R52.F32x2.HI_LO, UR5.F32, R164.reuse.F32 ;  /* 0x0000000534347c49 */ /* 0x100fe400092000a4 */
[--C-:B------:R-:W-:Y:S01]  /*76a0*/  FFMA2 R54, R54.F32x2.HI_LO, UR5.F32, R164.reuse.F32 ;  /* 0x0000000536367c49 */ /* 0x100fe200092000a4 */
[----:B------:R-:W3:Y:S01]  /*76b0*/  MUFU.EX2 R139, R139 ;  /* 0x0000008b008b7308 */ /* 0x000ee20000000800 */
[----:B-1----:R-:W-:Y:S01]  /*76c0*/  F2FP.BF16.F32.PACK_AB R102, R137, R136 ;  /* 0x000000888966723e */ /* 0x002fe200000010ff */
        /* <DEDUP_REMOVED lines=21> */
[----:B------:R-:W-:-:S04]  /*7820*/  FFMA2 R10, R10.F32x2.HI_LO, UR5.F32, R164.F32 ;  /* 0x000000050a0a7c49 */ /* 0x000fc800092000a4 */
[----:B------:R-:W-:Y:S08]  /*7830*/  MUFU.EX2 R144, R144 ;  /* 0x0000009000907308 */ /* 0x000ff00000000800 */
[----:B------:R-:W1:Y:S01]  /*7840*/  MUFU.EX2 R145, R145 ;  /* 0x0000009100917308 */ /* 0x000e620000000800 */
[----:B---3--:R-:W-:-:S07]  /*7850*/  F2FP.BF16.F32.PACK_AB R105, R143, R142 ;  /* 0x0000008e8f69723e */ /* 0x008fce00000010ff */
[----:B------:R-:W-:Y:S08]  /*7860*/  MUFU.EX2 R146, R146 ;  /* 0x0000009200927308 */ /* 0x000ff00000000800 */
[----:B------:R-:W3:Y:S01]  /*7870*/  MUFU.EX2 R147, R147 ;  /* 0x0000009300937308 */ /* 0x000ee20000000800 */
[----:B-1----:R-:W-:-:S07]  /*7880*/  F2FP.BF16.F32.PACK_AB R106, R145, R144 ;  /* 0x00000090916a723e */ /* 0x002fce00000010ff */
        /* <DEDUP_REMOVED lines=26> */
[----:B---3--:R-:W-:Y:S01]  /*7a30*/  F2FP.BF16.F32.PACK_AB R115, R131, R130 ;  /* 0x000000828373723e */ /* 0x008fe200000010ff */
[----:B------:R2:W-:Y:S06]  /*7a40*/  BAR.ARV R150, 0x40 ;  /* 0x000100960000751d */ /* 0x0005ec0000002000 */
[----:B------:R-:W-:Y:S01]  /*7a50*/  MUFU.EX2 R154, R154 ;  /* 0x0000009a009a7308 */ /* 0x000fe20000000800 */
[----:B------:R3:W-:Y:S01]  /*7a60*/  STTM.x16 tmem[UR4], R100 ;  /* 0x00000064000079ed */ /* 0x0007e20008240004 */
[----:B------:R-:W-:-:S06]  /*7a70*/  R2UR UR4, R151 ;  /* 0x00000000970472ca */ /* 0x000fcc00000e0000 */
[----:B------:R-:W4:Y:S01]  /*7a80*/  MUFU.EX2 R155, R155 ;  /* 0x0000009b009b7308 */ /* 0x000f220000000800 */
[----:B-1----:R-:W-:-:S07]  /*7a90*/  F2FP.BF16.F32.PACK_AB R68, R153, R152 ;  /* 0x000000989944723e */ /* 0x002fce00000010ff */
[----:B------:R-:W-:Y:S08]  /*7aa0*/  MUFU.EX2 R156, R156 ;  /* 0x0000009c009c7308 */ /* 0x000ff00000000800 */
[----:B------:R-:W1:Y:S01]  /*7ab0*/  MUFU.EX2 R157, R157 ;  /* 0x0000009d009d7308 */ /* 0x000e620000000800 */
[----:B----4-:R-:W-:-:S07]  /*7ac0*/  F2FP.BF16.F32.PACK_AB R69, R155, R154 ;  /* 0x0000009a9b45723e */ /* 0x010fce00000010ff */
[----:B------:R-:W-:Y:S08]  /*7ad0*/  MUFU.EX2 R84, R84 ;  /* 0x0000005400547308 */ /* 0x000ff00000000800 */
[----:B------:R-:W4:Y:S01]  /*7ae0*/  MUFU.EX2 R85, R85 ;  /* 0x0000005500557308 */ /* 0x000f220000000800 */
[----:B-1----:R-:W-:-:S07]  /*7af0*/  F2FP.BF16.F32.PACK_AB R70, R157, R156 ;  /* 0x0000009c9d46723e */ /* 0x002fce00000010ff */
[----:B------:R-:W-:Y:S01]  /*7b00*/  MUFU.EX2 R86, R86 ;  /* 0x0000005600567308 */ /* 0x000fe20000000800 */
[----:B---3--:R-:W-:-:S07]  /*7b10*/  FFMA2 R102, R76.F32x2.HI_LO, UR5.F32, R164.F32 ;  /* 0x000000054c667c49 */ /* 0x008fce00092000a4 */
[----:B------:R-:W-:Y:S01]  /*7b20*/  MUFU.EX2 R100, R74 ;  /* 0x0000004a00647308 */ /* 0x000fe20000000800 */
[--C-:B------:R-:W-:Y:S01]  /*7b30*/  FFMA2 R104, R78.F32x2.HI_LO, UR5.F32, R164.reuse.F32 ;  /* 0x000000054e687c49 */ /* 0x100fe200092000a4 */
[----:B----4-:R-:W-:Y:S01]  /*7b40*/  F2FP.BF16.F32.PACK_AB R76, R85, R84 ;  /* 0x00000054554c723e */ /* 0x010fe200000010ff */
[--C-:B------:R-:W-:Y:S02]  /*7b50*/  FFMA2 R106, R80.F32x2.HI_LO, UR5.F32, R164.reuse.F32 ;  /* 0x00000005506a7c49 */ /* 0x100fe400092000a4 */
[--C-:B------:R-:W-:Y:S02]  /*7b60*/  FFMA2 R108, R82.F32x2.HI_LO, UR5.F32, R164.reuse.F32 ;  /* 0x00000005526c7c49 */ /* 0x100fe400092000a4 */
[--C-:B------:R-:W-:Y:S01]  /*7b70*/  FFMA2 R110, R36.F32x2.HI_LO, UR5.F32, R164.reuse.F32 ;  /* 0x00000005246e7c49 */ /* 0x100fe200092000a4 */
[----:B------:R-:W1:Y:S01]  /*7b80*/  MUFU.EX2 R101, R75 ;  /* 0x0000004b00657308 */ /* 0x000e620000000800 */
[--C-:B------:R-:W-:Y:S02]  /*7b90*/  FFMA2 R112, R38.F32x2.HI_LO, UR5.F32, R164.reuse.F32 ;  /* 0x0000000526707c49 */ /* 0x100fe400092000a4 */
[----:B------:R-:W-:-:S05]  /*7ba0*/  FFMA2 R114, R40.F32x2.HI_LO, UR5.F32, R164.F32 ;  /* 0x0000000528727c49 */ /* 0x000fca00092000a4 */
        /* <DEDUP_REMOVED lines=12> */
[----:B------:R-:W3:Y:S08]  /*7c70*/  MUFU.EX2 R87, R87 ;  /* 0x0000005700577308 */ /* 0x000ef00000000800 */
[----:B------:R-:W-:Y:S01]  /*7c80*/  MUFU.EX2 R88, R88 ;  /* 0x0000005800587308 */ /* 0x000fe20000000800 */
[----:B-1----:R-:W-:-:S07]  /*7c90*/  F2FP.BF16.F32.PACK_AB R75, R109, R108 ;  /* 0x0000006c6d4b723e */ /* 0x002fce00000010ff */
        /* <DEDUP_REMOVED lines=19> */
[----:B---3--:R-:W-:-:S04]  /*7dd0*/  F2FP.BF16.F32.PACK_AB R83, R99, R98 ;  /* 0x000000626353723e */ /* 0x008fc800000010ff */
[----:B------:R3:W-:Y:S01]  /*7de0*/  STTM.x16 tmem[UR4], R68 ;  /* 0x00000044000079ed */ /* 0x0007e20008240004 */
[----:B------:R-:W-:Y:S02]  /*7df0*/  R2UR UR4, R149 ;  /* 0x00000000950472ca */ /* 0x000fe400000e0000 */
[----:B------:R-:W-:Y:S08]  /*7e00*/  MUFU.EX2 R112, R112 ;  /* 0x0000007000707308 */ /* 0x000ff00000000800 */
        /* <DEDUP_REMOVED lines=9> */
[--C-:B---3--:R-:W-:Y:S02]  /*7ea0*/  FFMA2 R70, R44.F32x2.HI_LO, UR5.F32, R164.reuse.F32 ;  /* 0x000000052c467c49 */ /* 0x108fe400092000a4 */
[--C-:B------:R-:W-:Y:S02]  /*7eb0*/  FFMA2 R72, R46.F32x2.HI_LO, UR5.F32, R164.reuse.F32 ;  /* 0x000000052e487c49 */ /* 0x100fe400092000a4 */
[--C-:B------:R-:W-:Y:S02]  /*7ec0*/  FFMA2 R74, R48.F32x2.HI_LO, UR5.F32, R164.reuse.F32 ;  /* 0x00000005304a7c49 */ /* 0x100fe400092000a4 */
[--C-:B------:R-:W-:Y:S01]  /*7ed0*/  FFMA2 R76, R50.F32x2.HI_LO, UR5.F32, R164.reuse.F32 ;  /* 0x00000005324c7c49 */ /* 0x100fe200092000a4 */
[----:B------:R-:W-:Y:S01]  /*7ee0*/  MUFU.EX2 R68, R42 ;  /* 0x0000002a00447308 */ /* 0x000fe20000000800 */
[----:B----4-:R-:W-:Y:S01]  /*7ef0*/  F2FP.BF16.F32.PACK_AB R44, R53, R52 ;  /* 0x00000034352c723e */ /* 0x010fe200000010ff */
[----:B------:R-:W-:-:S02]  /*7f00*/  FFMA2 R78, R4.F32x2.HI_LO, UR5.F32, R164.F32 ;  /* 0x00000005044e7c49 */ /* 0x000fc400092000a4 */
[--C-:B------:R-:W-:Y:S02]  /*7f10*/  FFMA2 R80, R6.F32x2.HI_LO, UR5.F32, R164.reuse.F32 ;  /* 0x0000000506507c49 */ /* 0x100fe400092000a4 */
[----:B------:R-:W-:Y:S02]  /*7f20*/  FFMA2 R82, R8.F32x2.HI_LO, UR5.F32, R164.F32 ;  /* 0x0000000508527c49 */ /* 0x000fe400092000a4 */
[----:B------:R-:W1:Y:S08]  /*7f30*/  MUFU.EX2 R69, R43 ;  /* 0x0000002b00457308 */ /* 0x000e700000000800 */
        /* <DEDUP_REMOVED lines=36> */
[----:B------:R-:W-:Y:S01]  /*8180*/  R2UR UR4, R166 ;  /* 0x00000000a60472ca */ /* 0x000fe200000e0000 */
[----:B------:R-:W4:Y:S01]  /*8190*/  FENCE.VIEW.ASYNC.T ;  /* 0x00000000000073c6 */ /* 0x000f220000000200 */
[----:B------:R-:W-:Y:S08]  /*81a0*/  MUFU.EX2 R80, R80 ;  /* 0x0000005000507308 */ /* 0x000ff00000000800 */
[----:B------:R-:W5:Y:S01]  /*81b0*/  MUFU.EX2 R81, R81 ;  /* 0x0000005100517308 */ /* 0x000f620000000800 */
[----:B-1----:R-:W-:-:S07]  /*81c0*/  F2FP.BF16.F32.PACK_AB R4, R79, R78 ;  /* 0x0000004e4f04723e */ /* 0x002fce00000010ff */
[----:B------:R-:W-:Y:S08]  /*81d0*/  MUFU.EX2 R82, R82 ;  /* 0x0000005200527308 */ /* 0x000ff00000000800 */
[----:B------:R-:W1:Y:S01]  /*81e0*/  MUFU.EX2 R83, R83 ;  /* 0x0000005300537308 */ /* 0x000e620000000800 */
[----:B-----5:R-:W-:-:S07]  /*81f0*/  F2FP.BF16.F32.PACK_AB R5, R81, R80 ;  /* 0x000000505105723e */ /* 0x020fce00000010ff */
[----:B------:R-:W-:Y:S08]  /*8200*/  MUFU.EX2 R20, R20 ;  /* 0x0000001400147308 */ /* 0x000ff00000000800 */
[----:B------:R-:W5:Y:S01]  /*8210*/  MUFU.EX2 R21, R21 ;  /* 0x0000001500157308 */ /* 0x000f620000000800 */
[----:B-1----:R-:W-:-:S07]  /*8220*/  F2FP.BF16.F32.PACK_AB R6, R83, R82 ;  /* 0x000000525306723e */ /* 0x002fce00000010ff */
[----:B------:R-:W-:Y:S01]  /*8230*/  MUFU.EX2 R22, R22 ;  /* 0x0000001600167308 */ /* 0x000fe20000000800 */
[--C-:B---3--:R-:W-:Y:S02]  /*8240*/  FFMA2 R38, R12.F32x2.HI_LO, UR5.F32, R164.reuse.F32 ;  /* 0x000000050c267c49 */ /* 0x108fe400092000a4 */
[----:B------:R-:W-:Y:S02]  /*8250*/  IMAD.MOV.U32 R46, RZ, RZ, 0x1 ;  /* 0x00000001ff2e7424 */ /* 0x000fe400078e00ff */
[--C-:B------:R-:W-:Y:S02]  /*8260*/  FFMA2 R40, R14.F32x2.HI_LO, UR5.F32, R164.reuse.F32 ;  /* 0x000000050e287c49 */ /* 0x100fe400092000a4 */
[----:B------:R-:W-:Y:S02]  /*8270*/  IMAD.U32 R47, R160, -0x80000000, RZ ;  /* 0x80000000a02f7824 */ /* 0x000fe400078e00ff */
[--C-:B------:R-:W-:Y:S01]  /*8280*/  FFMA2 R42, R16.F32x2.HI_LO, UR5.F32, R164.reuse.F32 ;  /* 0x00000005102a7c49 */ /* 0x100fe200092000a4 */
[----:B----4-:R2:W-:Y:S01]  /*8290*/  SYNCS.ARRIVE.TRANS64.ART0 RZ, [UR6+0x48], R46 ;  /* 0x0000482effff79a7 */ /* 0x0105e20008500006 */
[----:B------:R-:W-:Y:S01]  /*82a0*/  FFMA2 R44, R18.F32x2.HI_LO, UR5.F32, R164.F32 ;  /* 0x00000005122c7c49 */ /* 0x000fe200092000a4 */
[----:B------:R-:W-:Y:S01]  /*82b0*/  MUFU.EX2 R36, R10 ;  /* 0x0000000a00247308 */ /* 0x000fe20000000800 */
[----:B-----5:R-:W-:-:S07]  /*82c0*/  F2FP.BF16.F32.PACK_AB R12, R21, R20 ;  /* 0x00000014150c723e */ /* 0x020fce00000010ff */
        /* <DEDUP_REMOVED lines=32> */
[----:B-1----:R-:W-:Y:S02]  /*84d0*/  F2FP.BF16.F32.PACK_AB R18, R33, R32 ;  /* 0x000000202112723e */ /* 0x002fe400000010ff */
[----:B---3--:R-:W-:-:S04]  /*84e0*/  F2FP.BF16.F32.PACK_AB R19, R35, R34 ;  /* 0x000000222313723e */ /* 0x008fc800000010ff */
[----:B------:R2:W-:Y:S01]  /*84f0*/  STTM.x16 tmem[UR4], R4 ;  /* 0x00000004000079ed */ /* 0x0005e20008240004 */
[----:B------:R-:W1:Y:S02]  /*8500*/  FENCE.VIEW.ASYNC.T ;  /* 0x00000000000073c6 */ /* 0x000e640000000200 */
[----:B-1----:R-:W-:Y:S01]  /*8510*/  NOP ;  /* 0x0000000000007918 */ /* 0x002fe20000000000 */
[----:B------:R2:W-:Y:S01]  /*8520*/  @P0 SYNCS.ARRIVE.TRANS64.ART0 RZ, [UR6+0x50], R46 ;  /* 0x0000502effff09a7 */ /* 0x0005e20008500006 */
[----:B------:R-:W1:Y:S02]  /*8530*/  SYNCS.PHASECHK.TRANS64.TRYWAIT P0, [UR6+0x78], R47 ;  /* 0x0000782fff0075a7 */ /* 0x000e640008001106 */
[----:B-12---:R-:W-:Y:S05]  /*8540*/  @!P0 BRA `(.L_x_53) ;  /* 0x0000002800408947 */ /* 0x006fea0003800000 */
.L_x_119:
[----:B------:R-:W-:Y:S01]  /*8550*/  MOV R5, UR9 ;  /* 0x0000000900057c02 */ /* 0x000fe20008000f00 */
[----:B-1----:R-:W-:Y:S01]  /*8560*/  FMUL R4, R165, R161 ;  /* 0x000000a1a5047220 */ /* 0x002fe20000400000 */
[----:B------:R-:W-:Y:S01]  /*8570*/  FADD2 R134, R134.F32x2.HI_LO, R142.F32x2.HI_LO ;  /* 0x0000008e8686724b */ /* 0x000fe20000000000 */
[----:B------:R-:W-:Y:S01]  /*8580*/  UIADD3 UR8, UPT, UPT, UR8, 0x1, URZ ;  /* 0x0000000108087890 */ /* 0x000fe2000fffe0ff */
[----:B------:R-:W-:Y:S01]  /*8590*/  FADD2 R136, R136.F32x2.HI_LO, R144.F32x2.HI_LO ;  /* 0x000000908888724b */ /* 0x000fe20000000000 */
[----:B------:R-:W-:Y:S01]  /*85a0*/  LOP3.LUT R160, R160, 0x1, RZ, 0x3c, !PT ;  /* 0x00000001a0a07812 */ /* 0x000fe200078e3cff */
[----:B------:R-:W-:Y:S01]  /*85b0*/  FADD2 R4, R4.F32x2.HI_LO, R2.F32x2.HI_LO ;  /* 0x000000020404724b */ /* 0x000fe20000000000 */
[----:B------:R-:W-:Y:S01]  /*85c0*/  UISETP.NE.AND UP0, UPT, UR8, URZ, UPT ;  /* 0x000000ff0800728c */ /* 0x000fe2000bf05270 */
[----:B------:R-:W-:Y:S01]  /*85d0*/  FADD2 R138, R138.F32x2.HI_LO, R146.F32x2.HI_LO ;  /* 0x000000928a8a724b */ /* 0x000fe20000000000 */
[----:B------:R-:W-:Y:S01]  /*85e0*/  LOP3.LUT R159, R159, 0x1, RZ, 0x3c, !PT ;  /* 0x000000019f9f7812 */ /* 0x000fe200078e3cff */
[----:B------:R-:W-:Y:S01]  /*85f0*/  FADD2 R4, R4.F32x2.HI_LO, R140.F32x2.HI_LO ;  /* 0x0000008c0404724b */ /* 0x000fe20000000000 */
[----:B------:R-:W-:Y:S01]  /*8600*/  MOV R163, R167 ;  /* 0x000000a700a37202 */ /* 0x000fe20000000f00 */
[----:B------:R-:W-:-:S02]  /*8610*/  FADD2 R134, R134.F32x2.HI_LO, R118.F32x2.HI_LO ;  /* 0x000000768686724b */ /* 0x000fc40000000000 */
[----:B------:R-:W-:Y:S02]  /*8620*/  FADD2 R136, R136.F32x2.HI_LO, R120.F32x2.HI_LO ;  /* 0x000000788888724b */ /* 0x000fe40000000000 */
[----:B------:R-:W-:Y:S02]  /*8630*/  FADD2 R138, R138.F32x2.HI_LO, R122.F32x2.HI_LO ;  /* 0x0000007a8a8a724b */ /* 0x000fe40000000000 */
[----:B------:R-:W-:Y:S02]  /*8640*/  FADD2 R4, R4.F32x2.HI_LO, R116.F32x2.HI_LO ;  /* 0x000000740404724b */ /* 0x000fe40000000000 */
[----:B------:R-:W-:Y:S02]  /*8650*/  FADD2 R134, R134.F32x2.HI_LO, R126.F32x2.HI_LO ;  /* 0x0000007e8686724b */ /* 0x000fe40000000000 */
[----:B------:R-:W-:Y:S02]  /*8660*/  FADD2 R136, R136.F32x2.HI_LO, R128.F32x2.HI_LO ;  /* 0x000000808888724b */ /* 0x000fe40000000000 */
        /* <DEDUP_REMOVED lines=51> */
[----:B------:R-:W-:-:S04]  /*89a0*/  FADD2 R4, R4.F32x2.HI_LO, R134.F32x2.HI_LO ;  /* 0x000000860404724b */ /* 0x000fc80000000000 */
[----:B------:R-:W-:-:S04]  /*89b0*/  FADD2 R4, R4.F32x2.HI_LO, R136.F32x2.HI_LO ;  /* 0x000000880404724b */ /* 0x000fc80000000000 */
[----:B------:R-:W-:Y:S01]  /*89c0*/  FADD R161, R4, R5 ;  /* 0x0000000504a17221 */ /* 0x000fe20000000000 */
[----:B------:R-:W-:Y:S06]  /*89d0*/  BRA.U UP0, `(.L_x_54) ;  /* 0xffffffe500307547 */ /* 0x000fec000b83ffff */
.L_x_51:
[----:B------:R-:W2:Y:S01]  /*89e0*/  S2R R2, SR_TID.X ;  /* 0x0000000000027919 */ /* 0x000ea20000002100 */
[----:B------:R-:W3:Y:S01]  /*89f0*/  S2UR UR4, SR_CgaCtaId ;  /* 0x00000000000479c3 */ /* 0x000ee20000008800 */
[----:B------:R-:W-:Y:S01]  /*8a00*/  UMOV UR5, 0x400 ;  /* 0x0000040000057882 */ /* 0x000fe20000000000 */
[----:B------:R-:W-:Y:S01]  /*8a10*/  SHF.L.U32 R160, R160, 0x1f, RZ ;  /* 0x0000001fa0a07819 */ /* 0x000fe200000006ff */
[----:B---3--:R-:W-:Y:S01]  /*8a20*/  ULEA UR4, UR4, UR5, 0x18 ;  /* 0x0000000504047291 */ /* 0x008fe2000f8ec0ff */
[----:B--2---:R-:W-:-:S05]  /*8a30*/  IMAD.SHL.U32 R2, R2, 0x4, RZ ;  /* 0x0000000402027824 */ /* 0x004fca00078e00ff */
[----:B------:R-:W-:-:S05]  /*8a40*/  LOP3.LUT R2, R2, 0x1fc, RZ, 0xc0, !PT ;  /* 0x000001fc02027812 */ /* 0x000fca00078ec0ff */
[----:B------:R2:W-:Y:S04]  /*8a50*/  STS [R2+UR4+0xbc], R161 ;  /* 0x0000bca102007988 */ /* 0x0005e80008000804 */
[----:B------:R2:W-:Y:S01]  /*8a60*/  STS [R2+UR4+0x2bc], R167 ;  /* 0x0002bca702007988 */ /* 0x0005e20008000804 */
[----:B------:R2:W-:Y:S06]  /*8a70*/  BAR.ARV R150, 0x40 ;  /* 0x000100960000751d */ /* 0x0005ec0000002000 */
[----:B------:R-:W3:Y:S02]  /*8a80*/  SYNCS.PHASECHK.TRANS64.TRYWAIT P0, [UR4+0x78], R160 ;  /* 0x000078a0ff0075a7 */ /* 0x000ee40008001104 */
[----:B--23--:R-:W-:Y:S05]  /*8a90*/  @!P0 BRA `(.L_x_55) ;  /* 0x0000002400088947 */ /* 0x00cfea0003800000 */
.L_x_121:
[----:B------:R-:W-:Y:S06]  /*8aa0*/  BAR.ARV 0x2, 0x120 ;  /* 0x0084800000007b1d */ /* 0x000fec0000002000 */
.L_x_3:
[----:B-12---:R-:W-:-:S04]  /*8ab0*/  LOP3.LUT R2, R0, 0xfffffffc, RZ, 0xc0, !PT ;  /* 0xfffffffc00027812 */ /* 0x006fc800078ec0ff */
[----:B------:R-:W-:-:S13]  /*8ac0*/  ISETP.NE.AND P0, PT, R2, 0x8, PT ;  /* 0x000000080200780c */ /* 0x000fda0003f05270 */
[----:B---3--:R-:W-:Y:S05]  /*8ad0*/  @P0 EXIT ;  /* 0x000000000000094d */ /* 0x008fea0003800000 */
[----:B------:R-:W-:-:S08]  /*8ae0*/  NOP ;  /* 0x0000000000007918 */ /* 0x000fd00000000000 */
[----:B------:R-:W1:-:S00]  /*8af0*/  USETMAXREG.DEALLOC.CTAPOOL 0x50 ;  /* 0x00000050000079c8 */ /* 0x000e4000080e0500 */
[----:B-1----:R-:W1:Y:S01]  /*8b00*/  S2R R3, SR_CgaCtaId ;  /* 0x0000000000037919 */ /* 0x002e620000008800 */
[----:B------:R-:W-:Y:S01]  /*8b10*/  MOV R2, 0x400 ;  /* 0x0000040000027802 */ /* 0x000fe20000000f00 */
[----:B------:R-:W2:Y:S01]  /*8b20*/  LDCU UR7, c[0x0][0x38c] ;  /* 0x00007180ff0777ac */ /* 0x000ea20008000800 */
[----:B------:R-:W-:Y:S01]  /*8b30*/  LOP3.LUT R38, R0, 0x3, RZ, 0xc0, !PT ;  /* 0x0000000300267812 */ /* 0x000fe200078ec0ff */
[----:B------:R-:W3:Y:S02]  /*8b40*/  S2R R36, SR_TID.X ;  /* 0x0000000000247919 */ /* 0x000ee40000002100 */
[----:B------:R-:W4:Y:S02]  /*8b50*/  S2UR UR11, SR_CTAID.Y ;  /* 0x00000000000b79c3 */ /* 0x000f240000002600 */
[----:B------:R-:W-:Y:S01]  /*8b60*/  VIADD R38, R38, 0x3 ;  /* 0x0000000326267836 */ /* 0x000fe20000000000 */
[----:B------:R-:W5:Y:S05]  /*8b70*/  S2R R5, SR_CTAID.X ;  /* 0x0000000000057919 */ /* 0x000f6a0000002500 */
[----:B------:R-:W4:Y:S01]  /*8b80*/  S2UR UR10, SR_CTAID.Z ;  /* 0x00000000000a79c3 */ /* 0x000f220000002700 */
[----:B--2---:R-:W-:-:S02]  /*8b90*/  UIADD3 UR5, UPT, UPT, UR7, -0x1, URZ ;  /* 0xffffffff07057890 */ /* 0x004fc4000fffe0ff */
[----:B------:R-:W-:Y:S02]  /*8ba0*/  UIADD3 UR4, UPT, UPT, -UR7, URZ, URZ ;  /* 0x000000ff07047290 */ /* 0x000fe4000fffe1ff */
[----:B------:R-:W-:Y:S02]  /*8bb0*/  USHF.R.S32.HI UR6, URZ, 0x1f, UR5 ;  /* 0x0000001fff067899 */ /* 0x000fe40008011405 */
[----:B------:R-:W-:Y:S02]  /*8bc0*/  USHF.R.S32.HI UR4, URZ, 0x1f, UR4 ;  /* 0x0000001fff047899 */ /* 0x000fe40008011404 */
[----:B------:R-:W-:Y:S02]  /*8bd0*/  UISETP.GT.AND UP0, UPT, UR7, URZ, UPT ;  /* 0x000000ff0700728c */ /* 0x000fe4000bf04270 */
[----:B------:R-:W-:Y:S01]  /*8be0*/  ULEA.HI UR6, UR6, UR5, URZ, 0x7 ;  /* 0x0000000506067291 */ /* 0x000fe2000f8f38ff */
[----:B-1----:R-:W-:Y:S01]  /*8bf0*/  LEA R3, R3, R2, 0x18 ;  /* 0x0000000203037211 */ /* 0x002fe200078ec0ff */
[----:B------:R-:W-:Y:S01]  /*8c00*/  IMAD.MOV.U32 R2, RZ, RZ, 0x1 ;  /* 0x00000001ff027424 */ /* 0x000fe200078e00ff */
[----:B------:R-:W-:Y:S01]  /*8c10*/  BAR.SYNC.DEFER_BLOCKING 0x2, 0x120 ;  /* 0x0084800000007b1d */ /* 0x000fe20000010000 */
[----:B------:R-:W-:Y:S01]  /*8c20*/  ULEA.HI UR5, UR4, -UR7, URZ, 0x7 ;  /* 0x8000000704057291 */ /* 0x000fe2000f8f38ff */
[C---:B---3--:R-:W-:Y:S01]  /*8c30*/  IMAD.SHL.U32 R7, R36.reuse, 0x80, RZ ;  /* 0x0000008024077824 */ /* 0x048fe200078e00ff */
[----:B------:R-:W-:Y:S01]  /*8c40*/  USHF.R.S32.HI UR4, URZ, 0x7, UR6 ;  /* 0x00000007ff047899 */ /* 0x000fe20008011406 */
[----:B------:R-:W-:Y:S01]  /*8c50*/  LOP3.LUT R52, R36, 0x7f, RZ, 0xc0, !PT ;  /* 0x0000007f24347812 */ /* 0x000fe200078ec0ff */
[----:B------:R-:W-:-:S02]  /*8c60*/  USHF.R.S32.HI UR5, URZ, 0x7, UR5 ;  /* 0x00000007ff057899 */ /* 0x000fc40008011405 */
[----:B------:R-:W-:Y:S01]  /*8c70*/  LOP3.LUT R7, R7, 0xf80, RZ, 0xc0, !PT ;  /* 0x00000f8007077812 */ /* 0x000fe200078ec0ff */
[----:B-----5:R-:W-:Y:S01]  /*8c80*/  IMAD.SHL.U32 R0, R5, 0x80, RZ ;  /* 0x0000008005007824 */ /* 0x020fe200078e00ff */
[----:B------:R-:W-:Y:S01]  /*8c90*/  @!UP0 ULOP3.LUT UR4, URZ, UR5, URZ, 0x33, !UPT ;  /* 0x00000005ff048292 */ /* 0x000fe2000f8e33ff */
[----:B------:R-:W-:-:S03]  /*8ca0*/  SHF.R.U32.HI R40, RZ, 0x5, R52 ;  /* 0x00000005ff287819 */ /* 0x000fc60000011634 */
[----:B------:R-:W-:Y:S02]  /*8cb0*/  UISETP.GE.AND UP0, UPT, UR4, 0x1, UPT ;  /* 0x000000010400788c */ /* 0x000fe4000bf06270 */
[C---:B------:R-:W-:Y:S02]  /*8cc0*/  IMAD R4, R40.reuse, 0x1000, R7 ;  /* 0x0000100028047824 */ /* 0x040fe400078e0207 */
[----:B------:R-:W-:-:S03]  /*8cd0*/  IMAD.SHL.U32 R40, R40, 0x200000, RZ ;  /* 0x0020000028287824 */ /* 0x000fc600078e00ff */
[----:B------:R-:W-:Y:S01]  /*8ce0*/  IADD3 R41, PT, PT, R3, 0x800, R4 ;  /* 0x0000080003297810 */ /* 0x000fe20007ffe004 */
[----:B------:R1:W-:Y:S01]  /*8cf0*/  SYNCS.ARRIVE.TRANS64.ART0 RZ, [R3+URZ+0x48], R2 ;  /* 0x0000480203ff79a7 */ /* 0x0003e200085000ff */
[----:B------:R1:W-:Y:S06]  /*8d00*/  BAR.SYNC.DEFER_BLOCKING R38, 0x40 ;  /* 0x000100260000751d */ /* 0x0003ec0000010000 */
[----:B------:R1:W-:Y:S01]  /*8d10*/  SYNCS.ARRIVE.TRANS64.ART0 RZ, [R3+URZ+0x78], R2 ;  /* 0x0000780203ff79a7 */ /* 0x0003e200085000ff */
[----:B----4-:R-:W-:Y:S05]  /*8d20*/  BRA.U !UP0, `(.L_x_56) ;  /* 0x0000000508807547 */ /* 0x010fea000b800000 */
[----:B------:R-:W-:Y:S01]  /*8d30*/  LEA R37, R52, R3, 0x2 ;  /* 0x0000000334257211 */ /* 0x000fe200078e10ff */
[----:B------:R-:W-:-:S12]  /*8d40*/  UIADD3 UR6, UPT, UPT, -UR4, URZ, URZ ;  /* 0x000000ff04067290 */ /* 0x000fd8000fffe1ff */
.L_x_58:
[----:B--2---:R2:W-:Y:S06]  /*8d50*/  BAR.SYNC.DEFER_BLOCKING R38, 0x40 ;  /* 0x000100260000751d */ /* 0x0045ec0000010000 */
[----:B---3--:R-:W3:Y:S02]  /*8d60*/  LDS R39, [R37+0xbc] ;  /* 0x0000bc0025277984 */ /* 0x008ee40000000800 */
[----:B---3--:R-:W-:-:S13]  /*8d70*/  FSETP.GEU.AND P0, PT, R39, 1, PT ;  /* 0x3f8000002700780b */ /* 0x008fda0003f0e000 */
[----:B------:R-:W-:-:S04]  /*8d80*/  VOTE.ANY R4, PT, !P0 ;  /* 0x0000000000047806 */ /* 0x000fc800040e0100 */
[----:B------:R-:W-:-:S13]  /*8d90*/  ISETP.NE.AND P0, PT, R4, RZ, PT ;  /* 0x000000ff0400720c */ /* 0x000fda0003f05270 */
[----:B--2---:R-:W-:Y:S05]  /*8da0*/  @!P0 BRA `(.L_x_57) ;  /* 0x00000004004c8947 */ /* 0x004fea0003800000 */
[C---:B------:R-:W-:Y:S02]  /*8db0*/  R2UR UR4, R40.reuse ;  /* 0x00000000280472ca */ /* 0x040fe400000e0000 */
[----:B------:R-:W-:-:S11]  /*8dc0*/  R2UR UR5, R40 ;  /* 0x00000000280572ca */ /* 0x000fd600000e0000 */
[----:B------:R-:W2:Y:S02]  /*8dd0*/  LDTM.x16 R20, tmem[UR4+0x100] ;  /* 0x00010004001479ee */ /* 0x000ea40008240000 */
[-C--:B--2---:R-:W-:Y:S02]  /*8de0*/  FMUL2 R20, R20.F32x2.HI_LO, R39.reuse.F32 ;  /* 0x000000271414724a */ /* 0x084fe40001000000 */
[-C--:B------:R-:W-:Y:S02]  /*8df0*/  FMUL2 R22, R22.F32x2.HI_LO, R39.reuse.F32 ;  /* 0x000000271616724a */ /* 0x080fe40001000000 */
[-C--:B------:R-:W-:Y:S02]  /*8e00*/  FMUL2 R24, R24.F32x2.HI_LO, R39.reuse.F32 ;  /* 0x000000271818724a */ /* 0x080fe40001000000 */
[-C--:B------:R-:W-:Y:S02]  /*8e10*/  FMUL2 R26, R26.F32x2.HI_LO, R39.reuse.F32 ;  /* 0x000000271a1a724a */ /* 0x080fe40001000000 */
[----:B------:R-:W-:-:S02]  /*8e20*/  FMUL2 R28, R28.F32x2.HI_LO, R39.F32 ;  /* 0x000000271c1c724a */ /* 0x000fc40001000000 */
[-C--:B------:R-:W-:Y:S02]  /*8e30*/  FMUL2 R30, R30.F32x2.HI_LO, R39.reuse.F32 ;  /* 0x000000271e1e724a */ /* 0x080fe40001000000 */
[-C--:B------:R-:W-:Y:S02]  /*8e40*/  FMUL2 R32, R32.F32x2.HI_LO, R39.reuse.F32 ;  /* 0x000000272020724a */ /* 0x080fe40001000000 */
[----:B------:R-:W-:-:S04]  /*8e50*/  FMUL2 R34, R34.F32x2.HI_LO, R39.F32 ;  /* 0x000000272222724a */ /* 0x000fc80001000000 */
[----:B------:R-:W-:Y:S01]  /*8e60*/  STTM.x16 tmem[UR5+0x100], R20 ;  /* 0x00010014000079ed */ /* 0x000fe20008240005 */
        /* <DEDUP_REMOVED lines=69> */
[----:B------:R2:W-:Y:S01]  /*92c0*/  STTM.x16 tmem[UR4+0x170], R4 ;  /* 0x00017004000079ed */ /* 0x0005e20008240004 */
[----:B------:R-:W3:Y:S02]  /*92d0*/  FENCE.VIEW.ASYNC.T ;  /* 0x00000000000073c6 */ /* 0x000ee40000000200 */
.L_x_57:
[----:B---3--:R3:W-:Y:S01]  /*92e0*/  SYNCS.ARRIVE.TRANS64.ART0 RZ, [R3+URZ+0x48], R2 ;  /* 0x0000480203ff79a7 */ /* 0x0087e200085000ff */
[----:B------:R-:W-:-:S04]  /*92f0*/  UIADD3 UR6, UPT, UPT, UR6, 0x1, URZ ;  /* 0x0000000106067890 */ /* 0x000fc8000fffe0ff */
[----:B------:R-:W-:Y:S01]  /*9300*/  UISETP.NE.AND UP0, UPT, UR6, URZ, UPT ;  /* 0x000000ff0600728c */ /* 0x000fe2000bf05270 */
[----:B------:R3:W-:Y:S08]  /*9310*/  SYNCS.ARRIVE.TRANS64.ART0 RZ, [R3+URZ+0x78], R2 ;  /* 0x0000780203ff79a7 */ /* 0x0007f000085000ff */
[----:B------:R-:W-:Y:S05]  /*9320*/  BRA.U UP0, `(.L_x_58) ;  /* 0xfffffff900887547 */ /* 0x000fea000b83ffff */
.L_x_56:
[----:B------:R4:W-:Y:S01]  /*9330*/  BAR.SYNC.DEFER_BLOCKING R38, 0x40 ;  /* 0x000100260000751d */ /* 0x0009e20000010000 */
[----:B--2---:R-:W-:Y:S01]  /*9340*/  LEA R5, R52, R3, 0x2 ;  /* 0x0000000334057211 */ /* 0x004fe200078e10ff */
[----:B------:R-:W-:-:S04]  /*9350*/  HFMA2 R4, -RZ, RZ, -0.0 , 0 ;  /* 0x80000000ff047431 */ /* 0x000fc800000001ff */
[----:B------:R4:W2:Y:S04]  /*9360*/  LDS R54, [R5+0xbc] ;  /* 0x0000bc0005367984 */ /* 0x0008a80000000800 */
[----:B------:R4:W5:Y:S01]  /*9370*/  LDS R53, [R5+0x2bc] ;  /* 0x0002bc0005357984 */ /* 0x0009620000000800 */
[----:B------:R4:W-:Y:S01]  /*9380*/  SYNCS.ARRIVE.TRANS64.ART0 RZ, [R3+URZ+0x78], R2 ;  /* 0x0000780203ff79a7 */ /* 0x0009e200085000ff */
[----:B------:R-:W1:Y:S02]  /*9390*/  SYNCS.PHASECHK.TRANS64.TRYWAIT P0, [R3+URZ+0x60], RZ ;  /* 0x000060ff030075a7 */ /* 0x000e6400080011ff */
[----:B-12-45:R-:W-:Y:S05]  /*93a0*/  @!P0 BRA `(.L_x_59) ;  /* 0x0000001800e08947 */ /* 0x036fea0003800000 */
.L_x_122:
[----:B------:R-:W2:Y:S01]  /*93b0*/  SYNCS.PHASECHK.TRANS64.TRYWAIT P2, [R3+URZ+0x88], R4 ;  /* 0x00008804030075a7 */ /* 0x000ea200080411ff */
[----:B------:R-:W-:Y:S02]  /*93c0*/  IMAD.MOV.U32 R64, RZ, RZ, 0x20 ;  /* 0x00000020ff407424 */ /* 0x000fe400078e00ff */
[----:B------:R-:W-:Y:S01]  /*93d0*/  IMAD.MOV.U32 R62, RZ, RZ, 0x10 ;  /* 0x00000010ff3e7424 */ /* 0x000fe200078e00ff */
[----:B--2---:R-:W-:-:S05]  /*93e0*/  R2P PR, R36, 0x3 ;  /* 0x0000000324007804 */ /* 0x004fca0000000000 */
[----:B------:R-:W-:Y:S02]  /*93f0*/  SEL R64, R64, 0xffffffe0, !P1 ;  /* 0xffffffe040407807 */ /* 0x000fe40004800000 */
[----:B------:R-:W-:Y:S01]  /*9400*/  SEL R62, R62, 0xfffffff0, !P0 ;  /* 0xfffffff03e3e7807 */ /* 0x000fe20004000000 */
[----:B------:R-:W-:Y:S06]  /*9410*/  @!P2 BRA `(.L_x_60) ;  /* 0x0000001800d8a947 */ /* 0x000fec0003800000 */
.L_x_124:
[----:B------:R-:W-:Y:S01]  /*9420*/  R2UR UR4, R40 ;  /* 0x00000000280472ca */ /* 0x000fe200000e0000 */
[----:B------:R-:W-:Y:S01]  /*9430*/  BSSY.RECONVERGENT B0, `(.L_x_61) ;  /* 0x00000c6000007945 */ /* 0x000fe20003800200 */
[----:B------:R-:W-:Y:S02]  /*9440*/  FSETP.NE.AND P1, PT, R54, RZ, PT ;  /* 0x000000ff3600720b */ /* 0x000fe40003f25000 */
[----:B------:R-:W-:Y:S02]  /*9450*/  R2UR UR9, R40 ;  /* 0x00000000280972ca */ /* 0x000fe400000e0000 */
[----:B------:R-:W-:Y:S02]  /*9460*/  FSEL R55, R54, 1, P1 ;  /* 0x3f80000036377808 */ /* 0x000fe40000800000 */
[----:B------:R-:W-:Y:S02]  /*9470*/  LOP3.LUT P0, RZ, R36, 0x4, RZ, 0xc0, !PT ;  /* 0x0000000424ff7812 */ /* 0x000fe4000780c0ff */
[----:B------:R-:W-:-:S02]  /*9480*/  R2UR UR8, R40 ;  /* 0x00000000280872ca */ /* 0x000fc400000e0000 */
[----:B------:R-:W4:Y:S01]  /*9490*/  MUFU.RCP R55, R55 ;  /* 0x0000003700377308 */ /* 0x000f220000001000 */
[----:B--2---:R-:W4:Y:S01]  /*94a0*/  LDTM.x16 R4, tmem[UR4+0x100] ;  /* 0x00010004000479ee */ /* 0x004f220008240000 */
[----:B------:R-:W2:Y:S01]  /*94b0*/  LDTM.x16 R20, tmem[UR4+0x110] ;  /* 0x00011004001479ee */ /* 0x000ea20008240000 */
[C---:B------:R-:W-:Y:S02]  /*94c0*/  R2UR UR7, R40.reuse ;  /* 0x00000000280772ca */ /* 0x040fe400000e0000 */
[C---:B------:R-:W-:Y:S02]  /*94d0*/  R2UR UR6, R40.reuse ;  /* 0x00000000280672ca */ /* 0x040fe400000e0000 */
[----:B------:R-:W-:Y:S01]  /*94e0*/  R2UR UR5, R40 ;  /* 0x00000000280572ca */ /* 0x000fe200000e0000 */
[----:B------:R-:W5:Y:S01]  /*94f0*/  @P1 MUFU.LG2 R54, R54 ;  /* 0x0000003600361308 */ /* 0x000f620000000c00 */
[-C--:B----4-:R-:W-:Y:S02]  /*9500*/  FMUL2 R8, R8.F32x2.HI_LO, R55.reuse.F32 ;  /* 0x000000370808724a */ /* 0x090fe40001000000 */
[----:B------:R-:W-:-:S02]  /*9510*/  FMUL2 R18, R18.F32x2.HI_LO, R55.F32 ;  /* 0x000000371212724a */ /* 0x000fc40001000000 */
[-C--:B------:R-:W-:Y:S01]  /*9520*/  FMUL2 R16, R16.F32x2.HI_LO, R55.reuse.F32 ;  /* 0x000000371010724a */ /* 0x080fe20001000000 */
[----:B------:R-:W-:Y:S01]  /*9530*/  F2FP.BF16.F32.PACK_AB R46, R9, R8 ;  /* 0x00000008092e723e */ /* 0x000fe200000010ff */
[-C--:B------:R-:W-:Y:S01]  /*9540*/  FMUL2 R14, R14.F32x2.HI_LO, R55.reuse.F32 ;  /* 0x000000370e0e724a */ /* 0x080fe20001000000 */
[----:B------:R-:W-:Y:S01]  /*9550*/  SHF.R.U32.HI R8, RZ, 0x3, R41 ;  /* 0x00000003ff087819 */ /* 0x000fe20000011629 */
[-C--:B------:R-:W-:Y:S01]  /*9560*/  FMUL2 R12, R12.F32x2.HI_LO, R55.reuse.F32 ;  /* 0x000000370c0c724a */ /* 0x080fe20001000000 */
[----:B------:R-:W-:Y:S01]  /*9570*/  F2FP.BF16.F32.PACK_AB R39, R19, R18 ;  /* 0x000000121327723e */ /* 0x000fe200000010ff */
[-C--:B------:R-:W-:Y:S01]  /*9580*/  FMUL2 R10, R10.F32x2.HI_LO, R55.reuse.F32 ;  /* 0x000000370a0a724a */ /* 0x080fe20001000000 */
[----:B------:R-:W-:Y:S01]  /*9590*/  F2FP.BF16.F32.PACK_AB R38, R17, R16 ;  /* 0x000000101126723e */ /* 0x000fe200000010ff */
[-C--:B------:R-:W-:Y:S01]  /*95a0*/  FMUL2 R6, R6.F32x2.HI_LO, R55.reuse.F32 ;  /* 0x000000370606724a */ /* 0x080fe20001000000 */
[----:B------:R-:W-:Y:S01]  /*95b0*/  F2FP.BF16.F32.PACK_AB R37, R15, R14 ;  /* 0x0000000e0f25723e */ /* 0x000fe200000010ff */
[-C--:B------:R-:W-:Y:S01]  /*95c0*/  FMUL2 R4, R4.F32x2.HI_LO, R55.reuse.F32 ;  /* 0x000000370404724a */ /* 0x080fe20001000000 */
[----:B------:R-:W-:Y:S01]  /*95d0*/  F2FP.BF16.F32.PACK_AB R36, R13, R12 ;  /* 0x0000000c0d24723e */ /* 0x000fe200000010ff */
[-C--:B--2---:R-:W-:Y:S01]  /*95e0*/  FMUL2 R34, R34.F32x2.HI_LO, R55.reuse.F32 ;  /* 0x000000372222724a */ /* 0x084fe20001000000 */
[----:B------:R-:W-:Y:S01]  /*95f0*/  F2FP.BF16.F32.PACK_AB R47, R11, R10 ;  /* 0x0000000a0b2f723e */ /* 0x000fe200000010ff */
[-C--:B------:R-:W-:Y:S01]  /*9600*/  FMUL2 R32, R32.F32x2.HI_LO, R55.reuse.F32 ;  /* 0x000000372020724a */ /* 0x080fe20001000000 */
[----:B------:R-:W-:Y:S01]  /*9610*/  LOP3.LUT R61, R41, 0x70, R8, 0x78, !PT ;  /* 0x00000070293d7812 */ /* 0x000fe200078e7808 */
[-C--:B------:R-:W-:Y:S01]  /*9620*/  FMUL2 R30, R30.F32x2.HI_LO, R55.reuse.F32 ;  /* 0x000000371e1e724a */ /* 0x080fe20001000000 */
[----:B------:R-:W-:Y:S01]  /*9630*/  F2FP.BF16.F32.PACK_AB R45, R7, R6 ;  /* 0x00000006072d723e */ /* 0x000fe200000010ff */
[-C--:B------:R-:W-:Y:S01]  /*9640*/  FMUL2 R28, R28.F32x2.HI_LO, R55.reuse.F32 ;  /* 0x000000371c1c724a */ /* 0x080fe20001000000 */
[----:B------:R-:W-:Y:S01]  /*9650*/  F2FP.BF16.F32.PACK_AB R44, R5, R4 ;  /* 0x00000004052c723e */ /* 0x000fe200000010ff */
[-C--:B------:R-:W-:Y:S01]  /*9660*/  FMUL2 R26, R26.F32x2.HI_LO, R55.reuse.F32 ;  /* 0x000000371a1a724a */ /* 0x080fe20001000000 */
[----:B------:R-:W2:Y:S01]  /*9670*/  LDTM.x16 R4, tmem[UR9+0x120] ;  /* 0x00012009000479ee */ /* 0x000ea20008240000 */
[----:B------:R-:W-:-:S02]  /*9680*/  FMUL2 R24, R24.F32x2.HI_LO, R55.F32 ;  /* 0x000000371818724a */ /* 0x000fc40001000000 */
[----:B------:R-:W-:Y:S02]  /*9690*/  IMAD.IADD R58, R61, 0x1, R62 ;  /* 0x000000013d3a7824 */ /* 0x000fe400078e023e */
[-C--:B------:R-:W-:Y:S01]  /*96a0*/  FMUL2 R22, R22.F32x2.HI_LO, R55.reuse.F32 ;  /* 0x000000371616724a */ /* 0x080fe20001000000 */
[----:B------:R-:W-:Y:S01]  /*96b0*/  F2FP.BF16.F32.PACK_AB R43, R35, R34 ;  /* 0x00000022232b723e */ /* 0x000fe200000010ff */
[----:B------:R-:W-:Y:S01]  /*96c0*/  FMUL2 R20, R20.F32x2.HI_LO, R55.F32 ;  /* 0x000000371414724a */ /* 0x000fe20001000000 */
[----:B------:R-:W-:Y:S01]  /*96d0*/  F2FP.BF16.F32.PACK_AB R42, R33, R32 ;  /* 0x00000020212a723e */ /* 0x000fe200000010ff */
[----:B------:R4:W-:Y:S01]  /*96e0*/  STS.128 [R61], R44 ;  /* 0x0000002c3d007388 */ /* 0x0009e20000000c00 */
[----:B------:R-:W-:Y:S01]  /*96f0*/  F2FP.BF16.F32.PACK_AB R41, R31, R30 ;  /* 0x0000001e1f29723e */ /* 0x000fe200000010ff */
[----:B------:R-:W-:Y:S01]  /*9700*/  IMAD.IADD R56, R61, 0x1, R64 ;  /* 0x000000013d387824 */ /* 0x000fe200078e0240 */
[----:B------:R-:W-:Y:S01]  /*9710*/  F2FP.BF16.F32.PACK_AB R40, R29, R28 ;  /* 0x0000001c1d28723e */ /* 0x000fe200000010ff */
[----:B------:R1:W-:Y:S01]  /*9720*/  STS.128 [R58], R36 ;  /* 0x000000243a007388 */ /* 0x0003e20000000c00 */
[----:B------:R-:W-:Y:S01]  /*9730*/  F2FP.BF16.F32.PACK_AB R51, R27, R26 ;  /* 0x0000001a1b33723e */ /* 0x000fe200000010ff */
[----:B------:R-:W-:Y:S01]  /*9740*/  VIADD R59, R61, 0x40 ;  /* 0x000000403d3b7836 */ /* 0x000fe20000000000 */
[----:B------:R-:W-:Y:S01]  /*9750*/  F2FP.BF16.F32.PACK_AB R50, R25, R24 ;  /* 0x000000181932723e */ /* 0x000fe200000010ff */
[----:B------:R-:W-:Y:S01]  /*9760*/  @P0 VIADD R59, R61, 0xffffffc0 ;  /* 0xffffffc03d3b0836 */ /* 0x000fe20000000000 */
[----:B------:R-:W-:Y:S01]  /*9770*/  F2FP.BF16.F32.PACK_AB R49, R23, R22 ;  /* 0x000000161731723e */ /* 0x000fe200000010ff */
[----:B------:R-:W-:Y:S01]  /*9780*/  IMAD.IADD R57, R56, 0x1, R62 ;  /* 0x0000000138397824 */ /* 0x000fe200078e023e */
[----:B------:R-:W-:Y:S01]  /*9790*/  F2FP.BF16.F32.PACK_AB R48, R21, R20 ;  /* 0x000000141530723e */ /* 0x000fe200000010ff */
[--C-:B------:R-:W-:Y:S01]  /*97a0*/  IMAD.IADD R60, R62, 0x1, R59.reuse ;  /* 0x000000013e3c7824 */ /* 0x100fe200078e023b */
[----:B------:R-:W3:Y:S01]  /*97b0*/  LDTM.x16 R20, tmem[UR8+0x130] ;  /* 0x00013008001479ee */ /* 0x000ee20008240000 */
[----:B------:R-:W-:-:S02]  /*97c0*/  IMAD.IADD R63, R64, 0x1, R59 ;  /* 0x00000001403f7824 */ /* 0x000fc400078e023b */
[----:B------:R5:W-:Y:S01]  /*97d0*/  STS.128 [R56], R48 ;  /* 0x0000003038007388 */ /* 0x000be20000000c00 */
[-C--:B--2---:R-:W-:Y:S02]  /*97e0*/  FMUL2 R18, R18.F32x2.HI_LO, R55.reuse.F32 ;  /* 0x000000371212724a */ /* 0x084fe40001000000 */
[----:B------:R-:W-:Y:S02]  /*97f0*/  IMAD.IADD R62, R63, 0x1, R62 ;  /* 0x000000013f3e7824 */ /* 0x000fe400078e023e */
[-C--:B------:R-:W-:Y:S01]  /*9800*/  FMUL2 R16, R16.F32x2.HI_LO, R55.reuse.F32 ;  /* 0x000000371010724a */ /* 0x080fe20001000000 */
[----:B------:R2:W-:Y:S01]  /*9810*/  STS.128 [R57], R40 ;  /* 0x0000002839007388 */ /* 0x0005e20000000c00 */
[-C--:B------:R-:W-:Y:S02]  /*9820*/  FMUL2 R14, R14.F32x2.HI_LO, R55.reuse.F32 ;  /* 0x000000370e0e724a */ /* 0x080fe40001000000 */
[-C--:B------:R-:W-:Y:S02]  /*9830*/  FMUL2 R12, R12.F32x2.HI_LO, R55.reuse.F32 ;  /* 0x000000370c0c724a */ /* 0x080fe40001000000 */
[----:B------:R-:W-:-:S02]  /*9840*/  FMUL2 R10, R10.F32x2.HI_LO, R55.F32 ;  /* 0x000000370a0a724a */ /* 0x000fc40001000000 */
[-C--:B------:R-:W-:Y:S02]  /*9850*/  FMUL2 R8, R8.F32x2.HI_LO, R55.reuse.F32 ;  /* 0x000000370808724a */ /* 0x080fe40001000000 */
[-C--:B------:R-:W-:Y:S02]  /*9860*/  FMUL2 R6, R6.F32x2.HI_LO, R55.reuse.F32 ;  /* 0x000000370606724a */ /* 0x080fe40001000000 */
[-C--:B------:R-:W-:Y:S01]  /*9870*/  FMUL2 R4, R4.F32x2.HI_LO, R55.reuse.F32 ;  /* 0x000000370404724a */ /* 0x080fe20001000000 */
[----:B----4-:R-:W-:Y:S02]  /*9880*/  F2FP.BF16.F32.PACK_AB R47, R11, R10 ;  /* 0x0000000a0b2f723e */ /* 0x010fe400000010ff */
[----:B------:R-:W-:Y:S02]  /*9890*/  F2FP.BF16.F32.PACK_AB R46, R9, R8 ;  /* 0x00000008092e723e */ /* 0x000fe400000010ff */
[----:B-1----:R-:W-:Y:S01]  /*98a0*/  F2FP.BF16.F32.PACK_AB R39, R19, R18 ;  /* 0x000000121327723e */ /* 0x002fe200000010ff */
[-C--:B---3--:R-:W-:Y:S01]  /*98b0*/  FMUL2 R34, R34.F32x2.HI_LO, R55.reuse.F32 ;  /* 0x000000372222724a */ /* 0x088fe20001000000 */
[----:B------:R-:W-:Y:S01]  /*98c0*/  F2FP.BF16.F32.PACK_AB R38, R17, R16 ;  /* 0x000000101126723e */ /* 0x000fe200000010ff */
        /* <DEDUP_REMOVED lines=9> */
[----:B------:R-:W1:Y:S01]  /*9960*/  LDTM.x16 R4, tmem[UR7+0x140] ;  /* 0x00014007000479ee */ /* 0x000e620008240000 */
[-C--:B------:R-:W-:Y:S01]  /*9970*/  FMUL2 R22, R22.F32x2.HI_LO, R55.reuse.F32 ;  /* 0x000000371616724a */ /* 0x080fe20001000000 */
[----:B-----5:R-:W-:Y:S01]  /*9980*/  F2FP.BF16.F32.PACK_AB R51, R27, R26 ;  /* 0x0000001a1b33723e */ /* 0x020fe200000010ff */
[----:B------:R-:W-:Y:S01]  /*9990*/  FMUL2 R20, R20.F32x2.HI_LO, R55.F32 ;  /* 0x000000371414724a */ /* 0x000fe20001000000 */
[----:B--2---:R-:W-:Y:S01]  /*99a0*/  F2FP.BF16.F32.PACK_AB R43, R35, R34 ;  /* 0x00000022232b723e */ /* 0x004fe200000010ff */
[----:B------:R2:W-:Y:S01]  /*99b0*/  STS.128 [R59], R44 ;  /* 0x0000002c3b007388 */ /* 0x0005e20000000c00 */
[----:B------:R-:W-:-:S02]  /*99c0*/  F2FP.BF16.F32.PACK_AB R42, R33, R32 ;  /* 0x00000020212a723e */ /* 0x000fc400000010ff */
[----:B------:R-:W-:Y:S01]  /*99d0*/  F2FP.BF16.F32.PACK_AB R41, R31, R30 ;  /* 0x0000001e1f29723e */ /* 0x000fe200000010ff */
[----:B------:R3:W-:Y:S01]  /*99e0*/  STS.128 [R60], R36 ;  /* 0x000000243c007388 */ /* 0x0007e20000000c00 */
[----:B------:R-:W-:Y:S02]  /*99f0*/  F2FP.BF16.F32.PACK_AB R40, R29, R28 ;  /* 0x0000001c1d28723e */ /* 0x000fe400000010ff */
[----:B------:R-:W-:Y:S02]  /*9a00*/  F2FP.BF16.F32.PACK_AB R50, R25, R24 ;  /* 0x000000181932723e */ /* 0x000fe400000010ff */
[----:B------:R-:W-:Y:S02]  /*9a10*/  F2FP.BF16.F32.PACK_AB R49, R23, R22 ;  /* 0x000000161731723e */ /* 0x000fe400000010ff */
[----:B------:R-:W-:Y:S02]  /*9a20*/  F2FP.BF16.F32.PACK_AB R48, R21, R20 ;  /* 0x000000141530723e */ /* 0x000fe400000010ff */
[----:B------:R-:W4:Y:S03]  /*9a30*/  LDTM.x16 R20, tmem[UR6+0x150] ;  /* 0x00015006001479ee */ /* 0x000f260008240000 */
[----:B------:R-:W-:Y:S01]  /*9a40*/  STS.128 [R63], R48 ;  /* 0x000000303f007388 */ /* 0x000fe20000000c00 */
[----:B-1----:R-:W-:-:S03]  /*9a50*/  FMUL2 R18, R18.F32x2.HI_LO, R55.F32 ;  /* 0x000000371212724a */ /* 0x002fc60001000000 */
[----:B------:R1:W-:Y:S01]  /*9a60*/  STS.128 [R62], R40 ;  /* 0x000000283e007388 */ /* 0x0003e20000000c00 */
[-C--:B------:R-:W-:Y:S02]  /*9a70*/  FMUL2 R16, R16.F32x2.HI_LO, R55.reuse.F32 ;  /* 0x000000371010724a */ /* 0x080fe40001000000 */
[-C--:B------:R-:W-:Y:S02]  /*9a80*/  FMUL2 R14, R14.F32x2.HI_LO, R55.reuse.F32 ;  /* 0x000000370e0e724a */ /* 0x080fe40001000000 */
[-C--:B------:R-:W-:Y:S02]  /*9a90*/  FMUL2 R12, R12.F32x2.HI_LO, R55.reuse.F32 ;  /* 0x000000370c0c724a */ /* 0x080fe40001000000 */
[-C--:B------:R-:W-:Y:S02]  /*9aa0*/  FMUL2 R10, R10.F32x2.HI_LO, R55.reuse.F32 ;  /* 0x000000370a0a724a */ /* 0x080fe40001000000 */
[-C--:B------:R-:W-:Y:S02]  /*9ab0*/  FMUL2 R8, R8.F32x2.HI_LO, R55.reuse.F32 ;  /* 0x000000370808724a */ /* 0x080fe40001000000 */
[-C--:B------:R-:W-:Y:S01]  /*9ac0*/  FMUL2 R6, R6.F32x2.HI_LO, R55.reuse.F32 ;  /* 0x000000370606724a */ /* 0x080fe20001000000 */
[----:B--2---:R-:W-:Y:S01]  /*9ad0*/  F2FP.BF16.F32.PACK_AB R47, R11, R10 ;  /* 0x0000000a0b2f723e */ /* 0x004fe200000010ff */
[----:B------:R-:W-:Y:S01]  /*9ae0*/  FMUL2 R4, R4.F32x2.HI_LO, R55.F32 ;  /* 0x000000370404724a */ /* 0x000fe20001000000 */
[----:B------:R-:W-:-:S02]  /*9af0*/  F2FP.BF16.F32.PACK_AB R46, R9, R8 ;  /* 0x00000008092e723e */ /* 0x000fc400000010ff */
[----:B---3--:R-:W-:Y:S01]  /*9b00*/  F2FP.BF16.F32.PACK_AB R39, R19, R18 ;  /* 0x000000121327723e */ /* 0x008fe200000010ff */
[-C--:B----4-:R-:W-:Y:S01]  /*9b10*/  FMUL2 R34, R34.F32x2.HI_LO, R55.reuse.F32 ;  /* 0x000000372222724a */ /* 0x090fe20001000000 */
        /* <DEDUP_REMOVED lines=10> */
[----:B------:R-:W2:Y:S01]  /*9bc0*/  LDTM.x16 R4, tmem[UR5+0x160] ;  /* 0x00016005000479ee */ /* 0x000ea20008240000 */
[-C--:B------:R-:W-:Y:S01]  /*9bd0*/  FMUL2 R22, R22.F32x2.HI_LO, R55.reuse.F32 ;  /* 0x000000371616724a */ /* 0x080fe20001000000 */
[----:B------:R-:W-:Y:S01]  /*9be0*/  F2FP.BF16.F32.PACK_AB R35, R35, R34 ;  /* 0x000000222323723e */ /* 0x000fe200000010ff */
[----:B------:R-:W-:Y:S01]  /*9bf0*/  FMUL2 R20, R20.F32x2.HI_LO, R55.F32 ;  /* 0x000000371414724a */ /* 0x000fe20001000000 */
[----:B------:R-:W-:Y:S01]  /*9c00*/  F2FP.BF16.F32.PACK_AB R27, R27, R26 ;  /* 0x0000001a1b1b723e */ /* 0x000fe200000010ff */
[----:B------:R-:W-:Y:S01]  /*9c10*/  STS.128 [R61+0x4000], R44 ;  /* 0x0040002c3d007388 */ /* 0x000fe20000000c00 */
[----:B------:R-:W-:-:S02]  /*9c20*/  F2FP.BF16.F32.PACK_AB R34, R33, R32 ;  /* 0x000000202122723e */ /* 0x000fc400000010ff */
[----:B------:R-:W-:Y:S01]  /*9c30*/  F2FP.BF16.F32.PACK_AB R26, R25, R24 ;  /* 0x00000018191a723e */ /* 0x000fe200000010ff */
[----:B------:R3:W-:Y:S01]  /*9c40*/  STS.128 [R58+0x4000], R36 ;  /* 0x004000243a007388 */ /* 0x0007e20000000c00 */
[----:B------:R-:W-:Y:S02]  /*9c50*/  F2FP.BF16.F32.PACK_AB R33, R31, R30 ;  /* 0x0000001e1f21723e */ /* 0x000fe400000010ff */
[----:B------:R-:W-:Y:S02]  /*9c60*/  F2FP.BF16.F32.PACK_AB R32, R29, R28 ;  /* 0x0000001c1d20723e */ /* 0x000fe400000010ff */
[----:B------:R-:W-:Y:S02]  /*9c70*/  F2FP.BF16.F32.PACK_AB R25, R23, R22 ;  /* 0x000000161719723e */ /* 0x000fe400000010ff */
[----:B------:R-:W-:-:S05]  /*9c80*/  F2FP.BF16.F32.PACK_AB R24, R21, R20 ;  /* 0x000000141518723e */ /* 0x000fca00000010ff */
[----:B------:R4:W-:Y:S01]  /*9c90*/  STS.128 [R56+0x4000], R24 ;  /* 0x0040001838007388 */ /* 0x0009e20000000c00 */
[----:B--2---:R-:W-:-:S03]  /*9ca0*/  FMUL2 R18, R18.F32x2.HI_LO, R55.F32 ;  /* 0x000000371212724a */ /* 0x004fc60001000000 */
[----:B------:R4:W-:Y:S01]  /*9cb0*/  STS.128 [R57+0x4000], R32 ;  /* 0x0040002039007388 */ /* 0x0009e20000000c00 */
[-C--:B------:R-:W-:Y:S02]  /*9cc0*/  FMUL2 R16, R16.F32x2.HI_LO, R55.reuse.F32 ;  /* 0x000000371010724a */ /* 0x080fe40001000000 */
        /* <DEDUP_REMOVED lines=10> */
[----:B-1----:R-:W-:Y:S01]  /*9d70*/  FMUL2 R40, R4.F32x2.HI_LO, R55.F32 ;  /* 0x000000370428724a */ /* 0x002fe20001000000 */
[----:B------:R-:W-:Y:S01]  /*9d80*/  F2FP.BF16.F32.PACK_AB R30, R9, R8 ;  /* 0x00000008091e723e */ /* 0x000fe200000010ff */
[----:B---3--:R-:W1:Y:S01]  /*9d90*/  @P1 LDC R36, c[0x0][0x600] ;  /* 0x00018000ff241b82 */ /* 0x008e620000000800 */
[----:B------:R-:W2:Y:S01]  /*9da0*/  LDTM.x16 R4, tmem[UR4+0x170] ;  /* 0x00017004000479ee */ /* 0x000ea20008240000 */
[----:B------:R-:W-:Y:S01]  /*9db0*/  F2FP.BF16.F32.PACK_AB R29, R29, R28 ;  /* 0x0000001c1d1d723e */ /* 0x000fe200000010ff */
[----:B------:R-:W3:Y:S01]  /*9dc0*/  LDCU UR4, c[0x0][0x380] ;  /* 0x00007000ff0477ac */ /* 0x000ee20008000800 */
[----:B------:R-:W-:-:S05]  /*9dd0*/  F2FP.BF16.F32.PACK_AB R28, R41, R40 ;  /* 0x00000028291c723e */ /* 0x000fca00000010ff */
[----:B------:R4:W-:Y:S04]  /*9de0*/  STS.128 [R59+0x4000], R28 ;  /* 0x0040001c3b007388 */ /* 0x0009e80000000c00 */
[----:B------:R4:W-:Y:S01]  /*9df0*/  STS.128 [R60+0x4000], R20 ;  /* 0x004000143c007388 */ /* 0x0009e20000000c00 */
[----:B-1----:R-:W-:Y:S01]  /*9e00*/  @P1 FFMA R36, R53, R36, R54 ;  /* 0x0000002435241223 */ /* 0x002fe20000000036 */
[-C--:B--2---:R-:W-:Y:S02]  /*9e10*/  FMUL2 R40, R4.F32x2.HI_LO, R55.reuse.F32 ;  /* 0x000000370428724a */ /* 0x084fe40001000000 */
[-C--:B------:R-:W-:Y:S02]  /*9e20*/  FMUL2 R4, R6.F32x2.HI_LO, R55.reuse.F32 ;  /* 0x000000370604724a */ /* 0x080fe40001000000 */
[----:B------:R-:W-:-:S02]  /*9e30*/  FMUL2 R6, R10.F32x2.HI_LO, R55.F32 ;  /* 0x000000370a06724a */ /* 0x000fc40001000000 */
        /* <DEDUP_REMOVED lines=8> */
[----:B------:R-:W-:Y:S01]  /*9ec0*/  FMUL2 R18, R18.F32x2.HI_LO, R55.F32 ;  /* 0x000000371212724a */ /* 0x000fe20001000000 */
[----:B------:R-:W-:Y:S02]  /*9ed0*/  F2FP.BF16.F32.PACK_AB R9, R15, R14 ;  /* 0x0000000e0f09723e */ /* 0x000fe400000010ff */
[----:B------:R-:W-:Y:S01]  /*9ee0*/  F2FP.BF16.F32.PACK_AB R10, R17, R16 ;  /* 0x00000010110a723e */ /* 0x000fe200000010ff */
[----:B------:R4:W-:Y:S01]  /*9ef0*/  STS.128 [R63+0x4000], R4 ;  /* 0x004000043f007388 */ /* 0x0009e20000000c00 */
[----:B------:R-:W-:-:S02]  /*9f00*/  F2FP.BF16.F32.PACK_AB R11, R19, R18 ;  /* 0x00000012130b723e */ /* 0x000fc400000010ff */
[----:B------:R-:W-:Y:S01]  /*9f10*/  F2FP.BF16.F32.PACK_AB R8, R13, R12 ;  /* 0x0000000c0d08723e */ /* 0x000fe200000010ff */
[----:B------:R-:W-:Y:S01]  /*9f20*/  IMAD.MOV.U32 R12, RZ, RZ, -0x800000 ;  /* 0xff800000ff0c7424 */ /* 0x000fe200078e00ff */
[----:B---3--:R-:W-:Y:S01]  /*9f30*/  IADD3 R13, PT, PT, -R0, UR4, RZ ;  /* 0x00000004000d7c10 */ /* 0x008fe2000fffe1ff */
[----:B------:R-:W-:Y:S02]  /*9f40*/  @P1 FMUL R12, R36, 0.69314718246459960938 ;  /* 0x3f317218240c1820 */ /* 0x000fe40000400000 */
[----:B------:R4:W-:Y:S01]  /*9f50*/  STS.128 [R62+0x4000], R8 ;  /* 0x004000083e007388 */ /* 0x0009e20000000c00 */
[----:B------:R-:W-:Y:S01]  /*9f60*/  ISETP.GT.AND P0, PT, R13, R52, PT ;  /* 0x000000340d00720c */ /* 0x000fe20003f04270 */
[----:B------:R1:W-:Y:S06]  /*9f70*/  MEMBAR.ALL.CTA ;  /* 0x0000000000007992 */ /* 0x0003ec0000008000 */
[----:B-1----:R-:W1:Y:S02]  /*9f80*/  FENCE.VIEW.ASYNC.S ;  /* 0x00000000000073c6 */ /* 0x002e640000000000 */
[----:B-1----:R4:W-:Y:S01]  /*9f90*/  SYNCS.ARRIVE.TRANS64.ART0 RZ, [R3+URZ+0x48], R2 ;  /* 0x0000480203ff79a7 */ /* 0x0029e200085000ff */
[----:B------:R4:W-:Y:S03]  /*9fa0*/  SYNCS.ARRIVE.TRANS64.ART0 RZ, [R3+URZ+0x80], R2 ;  /* 0x0000800203ff79a7 */ /* 0x0009e600085000ff */
[----:B------:R-:W-:Y:S05]  /*9fb0*/  @!P0 BRA `(.L_x_62) ;  /* 0x0000000000348947 */ /* 0x000fea0003800000 */
[----:B----4-:R-:W1:Y:S01]  /*9fc0*/  LDC.64 R6, c[0x0][0x3d0] ;  /* 0x0000f400ff067b82 */ /* 0x010e620000000a00 */
[C---:B------:R-:W-:Y:S01]  /*9fd0*/  IADD3 R52, P0, PT, R0.reuse, R52, RZ ;  /* 0x0000003400347210 */ /* 0x040fe20007f1e0ff */
[----:B------:R-:W2:Y:S03]  /*9fe0*/  LDCU.64 UR4, c[0x0][0x3b0] ;  /* 0x00007600ff0477ac */ /* 0x000ea60008000a00 */
[----:B------:R-:W-:Y:S01]  /*9ff0*/  LEA.HI.X.SX32 R53, R0, RZ, 0x1, P0 ;  /* 0x000000ff00357211 */ /* 0x000fe200000f0eff */
[----:B------:R-:W3:Y:S02]  /*a000*/  LDCU.64 UR6, c[0x0][0x358] ;  /* 0x00006b00ff0677ac */ /* 0x000ee40008000a00 */
[----:B------:R-:W4:Y:S01]  /*a010*/  LDC.64 R4, c[0x0][0x3c8] ;  /* 0x0000f200ff047b82 */ /* 0x000f220000000a00 */
[----:B-1----:R-:W-:-:S04]  /*a020*/  IMAD.WIDE.U32 R52, R6, UR10, R52 ;  /* 0x0000000a06347c25 */ /* 0x002fc8000f8e0034 */
[----:B------:R-:W-:Y:S02]  /*a030*/  IMAD R53, R7, UR10, R53 ;  /* 0x0000000a07357c24 */ /* 0x000fe4000f8e0235 */
[----:B----4-:R-:W-:-:S04]  /*a040*/  IMAD.WIDE.U32 R6, R4, UR11, R52 ;  /* 0x0000000b04067c25 */ /* 0x010fc8000f8e0034 */
[----:B------:R-:W-:Y:S01]  /*a050*/  IMAD R5, R5, UR11, R7 ;  /* 0x0000000b05057c24 */ /* 0x000fe2000f8e0207 */
[----:B--2---:R-:W-:-:S04]  /*a060*/  LEA R4, P0, R6, UR4, 0x2 ;  /* 0x0000000406047c11 */ /* 0x004fc8000f8010ff */
[----:B------:R-:W-:-:S05]  /*a070*/  LEA.HI.X R5, R6, UR5, R5, 0x2, P0 ;  /* 0x0000000506057c11 */ /* 0x000fca00080f1405 */
[----:B---3--:R1:W-:Y:S04]  /*a080*/  STG.E desc[UR6][R4.64], R12 ;  /* 0x0000000c04007986 */ /* 0x0083e8000c101906 */
.L_x_62:
[----:B------:R-:W-:Y:S05]  /*a090*/  BSYNC.RECONVERGENT B0 ;  /* 0x0000000000007941 */ /* 0x000fea0003800200 */
.L_x_61:
[----:B------:R-:W2:Y:S02]  /*a0a0*/  SYNCS.PHASECHK.TRANS64.TRYWAIT P0, [R3+URZ+0x88], RZ ;  /* 0x000088ff030075a7 */ /* 0x000ea400080011ff */
[----:B--2---:R-:W-:Y:S05]  /*a0b0*/  @!P0 BRA `(.L_x_63) ;  /* 0x0000000c00cc8947 */ /* 0x004fea0003800000 */
.L_x_125:
[----:B------:R-:W-:Y:S06]  /*a0c0*/  BAR.ARV 0x2, 0x120 ;  /* 0x0084800000007b1d */ /* 0x000fec0000002000 */
[----:B------:R-:W-:Y:S05]  /*a0d0*/  EXIT ;  /* 0x000000000000794d */ /* 0x000fea0003800000 */
.L_x_5:
[----:B------:R-:W-:-:S07]  /*a0e0*/  MOV R2, UR4 ;  /* 0x0000000400027c02 */ /* 0x000fce0008000f00 */
.L_x_64:
[----:B-1----:R1:W2:Y:S02]  /*a0f0*/  SYNCS.PHASECHK.TRANS64.TRYWAIT P0, [R2+URZ+0x80], RZ ;  /* 0x000080ff020075a7 */ /* 0x0022a400080011ff */
[----:B--2---:R-:W-:Y:S05]  /*a100*/  @!P0 NANOSLEEP.SYNCS 0x989680 ;  /* 0x009896800000895d */ /* 0x004fea0003900000 */
[----:B------:R-:W2:Y:S02]  /*a110*/  @!P0 SYNCS.PHASECHK.TRANS64 P0, [R2+URZ+0x80], RZ ;  /* 0x000080ff020085a7 */ /* 0x000ea400080010ff */
[----:B--2---:R-:W-:Y:S05]  /*a120*/  @!P0 BRA `(.L_x_64) ;  /* 0xfffffffc00f08947 */ /* 0x004fea000383ffff */
[----:B------:R-:W-:Y:S05]  /*a130*/  BRA `(.L_x_65) ;  /* 0xffffff6400987947 */ /* 0x000fea000383ffff */
.L_x_11:
[----:B-1----:R-:W-:-:S04]  /*a140*/  MOV R2, UR6 ;  /* 0x0000000600027c02 */ /* 0x002fc80008000f00 */
[----:B------:R1:W2:Y:S03]  /*a150*/  SYNCS.PHASECHK.TRANS64.TRYWAIT P0, [R2+URZ], RZ ;  /* 0x000000ff020075a7 */ /* 0x0002a600080011ff */
[----:B--2---:R-:W-:Y:S05]  /*a160*/  @!P0 NANOSLEEP.SYNCS 0x989680 ;  /* 0x009896800000895d */ /* 0x004fea0003900000 */
[----:B------:R-:W2:Y:S02]  /*a170*/  @!P0 SYNCS.PHASECHK.TRANS64 P0, [R2+URZ], RZ ;  /* 0x000000ff020085a7 */ /* 0x000ea400080010ff */
[----:B--2---:R-:W-:Y:S05]  /*a180*/  @!P0 BRA `(.L_x_11) ;  /* 0xfffffffc00ec8947 */ /* 0x004fea000383ffff */
[----:B------:R-:W-:Y:S05]  /*a190*/  BRA `(.L_x_66) ;  /* 0xffffff6800c07947 */ /* 0x000fea000383ffff */
.L_x_12:
[----:B------:R-:W-:-:S07]  /*a1a0*/  MOV R3, UR6 ;  /* 0x0000000600037c02 */ /* 0x000fce0008000f00 */
.L_x_67:
[----:B-1----:R1:W2:Y:S02]  /*a1b0*/  SYNCS.PHASECHK.TRANS64.TRYWAIT P0, [R3+URZ+0x10], RZ ;  /* 0x000010ff030075a7 */ /* 0x0022a400080011ff */
[----:B--2---:R-:W-:Y:S05]  /*a1c0*/  @!P0 NANOSLEEP.SYNCS 0x989680 ;  /* 0x009896800000895d */ /* 0x004fea0003900000 */
[----:B------:R-:W2:Y:S02]  /*a1d0*/  @!P0 SYNCS.PHASECHK.TRANS64 P0, [R3+URZ+0x10], RZ ;  /* 0x000010ff030085a7 */ /* 0x000ea400080010ff */
[----:B--2---:R-:W-:Y:S05]  /*a1e0*/  @!P0 BRA `(.L_x_67) ;  /* 0xfffffffc00f08947 */ /* 0x004fea000383ffff */
[----:B------:R-:W-:Y:S05]  /*a1f0*/  BRA `(.L_x_68) ;  /* 0xffffff6800e47947 */ /* 0x000fea000383ffff */
.L_x_14:
[----:B------:R-:W-:Y:S02]  /*a200*/  MOV R20, UR4 ;  /* 0x0000000400147c02 */ /* 0x000fe40008000f00 */
[----:B------:R-:W-:Y:S02]  /*a210*/  MOV R21, UR4 ;  /* 0x0000000400157c02 */ /* 0x000fe40008000f00 */
[----:B------:R-:W-:Y:S07]  /*a220*/  MOV R14, UR18 ;  /* 0x00000012000e7c02 */ /* 0x000fee0008000f00 */
.L_x_69:
[----:B-1----:R1:W2:Y:S02]  /*a230*/  SYNCS.PHASECHK.TRANS64.TRYWAIT P0, [R14+URZ+0x10], R21 ;  /* 0x000010150e0075a7 */ /* 0x0022a400080011ff */
[----:B--2---:R-:W-:Y:S05]  /*a240*/  @!P0 NANOSLEEP.SYNCS 0x989680 ;  /* 0x009896800000895d */ /* 0x004fea0003900000 */
[----:B------:R-:W2:Y:S02]  /*a250*/  @!P0 SYNCS.PHASECHK.TRANS64 P0, [R14+URZ+0x10], R21 ;  /* 0x000010150e0085a7 */ /* 0x000ea400080010ff */
[----:B--2---:R-:W-:Y:S05]  /*a260*/  @!P0 BRA `(.L_x_69) ;  /* 0xfffffffc00f08947 */ /* 0x004fea000383ffff */
[----:B------:R-:W-:Y:S05]  /*a270*/  BRA `(.L_x_70) ;  /* 0xffffff7000f07947 */ /* 0x000fea000383ffff */
.L_x_15:
[----:B------:R-:W-:Y:S02]  /*a280*/  MOV R19, UR6 ;  /* 0x0000000600137c02 */ /* 0x000fe40008000f00 */
[----:B------:R-:W-:Y:S07]  /*a290*/  MOV R14, R15 ;  /* 0x0000000f000e7202 */ /* 0x000fee0000000f00 */
.L_x_71:
[----:B-1----:R1:W2:Y:S02]  /*a2a0*/  SYNCS.PHASECHK.TRANS64.TRYWAIT P0, [R19+URZ+0x48], R15 ;  /* 0x0000480f130075a7 */ /* 0x0022a400080011ff */
[----:B--2---:R-:W-:Y:S05]  /*a2b0*/  @!P0 NANOSLEEP.SYNCS 0x989680 ;  /* 0x009896800000895d */ /* 0x004fea0003900000 */
[----:B------:R-:W2:Y:S02]  /*a2c0*/  @!P0 SYNCS.PHASECHK.TRANS64 P0, [R19+URZ+0x48], R15 ;  /* 0x0000480f130085a7 */ /* 0x000ea400080010ff */
[----:B--2---:R-:W-:Y:S05]  /*a2d0*/  @!P0 BRA `(.L_x_71) ;  /* 0xfffffffc00f08947 */ /* 0x004fea000383ffff */
[----:B------:R-:W-:Y:S05]  /*a2e0*/  BRA `(.L_x_72) ;  /* 0xffffff7400187947 */ /* 0x000fea000383ffff */
.L_x_16:
[----:B-1----:R-:W-:Y:S02]  /*a2f0*/  MOV R19, UR6 ;  /* 0x0000000600137c02 */ /* 0x002fe40008000f00 */
[----:B------:R-:W-:Y:S07]  /*a300*/  MOV R14, R15 ;  /* 0x0000000f000e7202 */ /* 0x000fee0000000f00 */
.L_x_73:
[----:B-1----:R1:W2:Y:S02]  /*a310*/  SYNCS.PHASECHK.TRANS64.TRYWAIT P0, [R19+URZ+0x50], R15 ;  /* 0x0000500f130075a7 */ /* 0x0022a400080011ff */
[----:B--2---:R-:W-:Y:S05]  /*a320*/  @!P0 NANOSLEEP.SYNCS 0x989680 ;  /* 0x009896800000895d */ /* 0x004fea0003900000 */
[----:B------:R-:W2:Y:S02]  /*a330*/  @!P0 SYNCS.PHASECHK.TRANS64 P0, [R19+URZ+0x50], R15 ;  /* 0x0000500f130085a7 */ /* 0x000ea400080010ff */
[----:B--2---:R-:W-:Y:S05]  /*a340*/  @!P0 BRA `(.L_x_73) ;  /* 0xfffffffc00f08947 */ /* 0x004fea000383ffff */
[----:B------:R-:W-:Y:S05]  /*a350*/  BRA `(.L_x_74) ;  /* 0xffffff7400987947 */ /* 0x000fea000383ffff */
.L_x_17:
[----:B------:R-:W-:Y:S02]  /*a360*/  MOV R20, UR4 ;  /* 0x0000000400147c02 */ /* 0x000fe40008000f00 */
[----:B------:R-:W-:Y:S02]  /*a370*/  MOV R21, UR4 ;  /* 0x0000000400157c02 */ /* 0x000fe40008000f00 */
[----:B------:R-:W-:Y:S07]  /*a380*/  MOV R14, UR22 ;  /* 0x00000016000e7c02 */ /* 0x000fee0008000f00 */
.L_x_75:
[----:B-1----:R1:W2:Y:S02]  /*a390*/  SYNCS.PHASECHK.TRANS64.TRYWAIT P0, [R14+URZ+0x10], R21 ;  /* 0x000010150e0075a7 */ /* 0x0022a400080011ff */
[----:B--2---:R-:W-:Y:S05]  /*a3a0*/  @!P0 NANOSLEEP.SYNCS 0x989680 ;  /* 0x009896800000895d */ /* 0x004fea0003900000 */
[----:B------:R-:W2:Y:S02]  /*a3b0*/  @!P0 SYNCS.PHASECHK.TRANS64 P0, [R14+URZ+0x10], R21 ;  /* 0x000010150e0085a7 */ /* 0x000ea400080010ff */
[----:B--2---:R-:W-:Y:S05]  /*a3c0*/  @!P0 BRA `(.L_x_75) ;  /* 0xfffffffc00f08947 */ /* 0x004fea000383ffff */
[----:B------:R-:W-:Y:S05]  /*a3d0*/  BRA `(.L_x_76) ;  /* 0xffffff7400e47947 */ /* 0x000fea000383ffff */
.L_x_19:
[----:B------:R-:W-:Y:S02]  /*a3e0*/  MOV R6, UR4 ;  /* 0x0000000400067c02 */ /* 0x000fe40008000f00 */
[----:B------:R-:W-:Y:S02]  /*a3f0*/  MOV R7, UR4 ;  /* 0x0000000400077c02 */ /* 0x000fe40008000f00 */
[----:B------:R-:W-:-:S07]  /*a400*/  MOV R2, UR19 ;  /* 0x0000001300027c02 */ /* 0x000fce0008000f00 */
.L_x_77:
[----:B--2---:R2:W4:Y:S02]  /*a410*/  SYNCS.PHASECHK.TRANS64.TRYWAIT P0, [R2+URZ+0x10], R7 ;  /* 0x00001007020075a7 */ /* 0x00452400080011ff */
[----:B----4-:R-:W-:Y:S05]  /*a420*/  @!P0 NANOSLEEP.SYNCS 0x989680 ;  /* 0x009896800000895d */ /* 0x010fea0003900000 */
[----:B------:R-:W4:Y:S02]  /*a430*/  @!P0 SYNCS.PHASECHK.TRANS64 P0, [R2+URZ+0x10], R7 ;  /* 0x00001007020085a7 */ /* 0x000f2400080010ff */
[----:B----4-:R-:W-:Y:S05]  /*a440*/  @!P0 BRA `(.L_x_77) ;  /* 0xfffffffc00f08947 */ /* 0x010fea000383ffff */
[----:B------:R-:W-:Y:S05]  /*a450*/  BRA `(.L_x_78) ;  /* 0xffffff7800e07947 */ /* 0x000fea000383ffff */
.L_x_20:
[----:B------:R-:W-:Y:S02]  /*a460*/  MOV R3, UR6 ;  /* 0x0000000600037c02 */ /* 0x000fe40008000f00 */
[----:B------:R-:W-:-:S07]  /*a470*/  MOV R5, R4 ;  /* 0x0000000400057202 */ /* 0x000fce0000000f00 */
.L_x_79:
[----:B--2---:R2:W3:Y:S02]  /*a480*/  SYNCS.PHASECHK.TRANS64.TRYWAIT P0, [R3+URZ+0x48], R5 ;  /* 0x00004805030075a7 */ /* 0x0044e400080011ff */
[----:B---3--:R-:W-:Y:S05]  /*a490*/  @!P0 NANOSLEEP.SYNCS 0x989680 ;  /* 0x009896800000895d */ /* 0x008fea0003900000 */
[----:B------:R-:W3:Y:S02]  /*a4a0*/  @!P0 SYNCS.PHASECHK.TRANS64 P0, [R3+URZ+0x48], R5 ;  /* 0x00004805030085a7 */ /* 0x000ee400080010ff */
[----:B---3--:R-:W-:Y:S05]  /*a4b0*/  @!P0 BRA `(.L_x_79) ;  /* 0xfffffffc00f08947 */ /* 0x008fea000383ffff */
[----:B------:R-:W-:Y:S05]  /*a4c0*/  BRA `(.L_x_80) ;  /* 0xffffff7c00907947 */ /* 0x000fea000383ffff */
.L_x_21:
[----:B------:R-:W-:Y:S02]  /*a4d0*/  MOV R2, UR18 ;  /* 0x0000001200027c02 */ /* 0x000fe40008000f00 */
[----:B------:R-:W-:-:S07]  /*a4e0*/  MOV R5, R4 ;  /* 0x0000000400057202 */ /* 0x000fce0000000f00 */
.L_x_81:
[----:B-1----:R1:W2:Y:S02]  /*a4f0*/  SYNCS.PHASECHK.TRANS64.TRYWAIT P0, [R2+URZ+0x50], R5 ;  /* 0x00005005020075a7 */ /* 0x0022a400080011ff */
[----:B--2---:R-:W-:Y:S05]  /*a500*/  @!P0 NANOSLEEP.SYNCS 0x989680 ;  /* 0x009896800000895d */ /* 0x004fea0003900000 */
[----:B------:R-:W2:Y:S02]  /*a510*/  @!P0 SYNCS.PHASECHK.TRANS64 P0, [R2+URZ+0x50], R5 ;  /* 0x00005005020085a7 */ /* 0x000ea400080010ff */
[----:B--2---:R-:W-:Y:S05]  /*a520*/  @!P0 BRA `(.L_x_81) ;  /* 0xfffffffc00f08947 */ /* 0x004fea000383ffff */
[----:B------:R-:W-:Y:S05]  /*a530*/  BRA `(.L_x_82) ;  /* 0xffffff7c00f47947 */ /* 0x000fea000383ffff */
.L_x_26:
[----:B------:R-:W-:Y:S02]  /*a540*/  MOV R2, UR17 ;  /* 0x0000001100027c02 */ /* 0x000fe40008000f00 */
[----:B------:R-:W-:Y:S02]  /*a550*/  MOV R4, 0x80000000 ;  /* 0x8000000000047802 */ /* 0x000fe40000000f00 */
[----:B------:R-:W-:-:S07]  /*a560*/  MOV R5, 0x80000000 ;  /* 0x8000000000057802 */ /* 0x000fce0000000f00 */
.L_x_83:
[----:B-1----:R1:W2:Y:S02]  /*a570*/  SYNCS.PHASECHK.TRANS64.TRYWAIT P0, [R2+URZ+0x28], R5 ;  /* 0x00002805020075a7 */ /* 0x0022a400080011ff */
[----:B--2---:R-:W-:Y:S05]  /*a580*/  @!P0 NANOSLEEP.SYNCS 0x989680 ;  /* 0x009896800000895d */ /* 0x004fea0003900000 */
[----:B------:R-:W2:Y:S02]  /*a590*/  @!P0 SYNCS.PHASECHK.TRANS64 P0, [R2+URZ+0x28], R5 ;  /* 0x00002805020085a7 */ /* 0x000ea400080010ff */
[----:B--2---:R-:W-:Y:S05]  /*a5a0*/  @!P0 BRA `(.L_x_83) ;  /* 0xfffffffc00f08947 */ /* 0x004fea000383ffff */
[----:B------:R-:W-:Y:S05]  /*a5b0*/  BRA `(.L_x_84) ;  /* 0xffffff8000f07947 */ /* 0x000fea000383ffff */
.L_x_27:
[----:B------:R-:W-:Y:S01]  /*a5c0*/  HFMA2 R8, -RZ, RZ, -0.0 , 0 ;  /* 0x80000000ff087431 */ /* 0x000fe200000001ff */
[----:B------:R-:W-:Y:S02]  /*a5d0*/  MOV R2, UR17 ;  /* 0x0000001100027c02 */ /* 0x000fe40008000f00 */
[----:B------:R-:W-:-:S07]  /*a5e0*/  MOV R9, 0x80000000 ;  /* 0x8000000000097802 */ /* 0x000fce0000000f00 */
.L_x_85:
[----:B-1----:R1:W2:Y:S02]  /*a5f0*/  SYNCS.PHASECHK.TRANS64.TRYWAIT P0, [R2+URZ+0x30], R9 ;  /* 0x00003009020075a7 */ /* 0x0022a400080011ff */
[----:B--2---:R-:W-:Y:S05]  /*a600*/  @!P0 NANOSLEEP.SYNCS 0x989680 ;  /* 0x009896800000895d */ /* 0x004fea0003900000 */
[----:B------:R-:W2:Y:S02]  /*a610*/  @!P0 SYNCS.PHASECHK.TRANS64 P0, [R2+URZ+0x30], R9 ;  /* 0x00003009020085a7 */ /* 0x000ea400080010ff */
[----:B--2---:R-:W-:Y:S05]  /*a620*/  @!P0 BRA `(.L_x_85) ;  /* 0xfffffffc00f08947 */ /* 0x004fea000383ffff */
[----:B------:R-:W-:Y:S05]  /*a630*/  BRA `(.L_x_86) ;  /* 0xffffff84007c7947 */ /* 0x000fea000383ffff */
.L_x_28:
[----:B------:R-:W-:Y:S01]  /*a640*/  HFMA2 R8, -RZ, RZ, -0.0 , 0 ;  /* 0x80000000ff087431 */ /* 0x000fe200000001ff */
[----:B-1----:R-:W-:Y:S02]  /*a650*/  MOV R2, UR17 ;  /* 0x0000001100027c02 */ /* 0x002fe40008000f00 */
[----:B------:R-:W-:-:S07]  /*a660*/  MOV R9, 0x80000000 ;  /* 0x8000000000097802 */ /* 0x000fce0000000f00 */
.L_x_87:
[----:B-1----:R1:W2:Y:S02]  /*a670*/  SYNCS.PHASECHK.TRANS64.TRYWAIT P0, [R2+URZ+0x8], R9 ;  /* 0x00000809020075a7 */ /* 0x0022a400080011ff */
[----:B--2---:R-:W-:Y:S05]  /*a680*/  @!P0 NANOSLEEP.SYNCS 0x989680 ;  /* 0x009896800000895d */ /* 0x004fea0003900000 */
[----:B------:R-:W2:Y:S02]  /*a690*/  @!P0 SYNCS.PHASECHK.TRANS64 P0, [R2+URZ+0x8], R9 ;  /* 0x00000809020085a7 */ /* 0x000ea400080010ff */
[----:B--2---:R-:W-:Y:S05]  /*a6a0*/  @!P0 BRA `(.L_x_87) ;  /* 0xfffffffc00f08947 */ /* 0x004fea000383ffff */
[----:B------:R-:W-:Y:S05]  /*a6b0*/  BRA `(.L_x_88) ;  /* 0xffffff8400987947 */ /* 0x000fea000383ffff */
.L_x_29:
[----:B------:R-:W-:Y:S01]  /*a6c0*/  HFMA2 R8, -RZ, RZ, -0.0 , 0 ;  /* 0x80000000ff087431 */ /* 0x000fe200000001ff */
[----:B------:R-:W-:Y:S02]  /*a6d0*/  MOV R2, UR17 ;  /* 0x0000001100027c02 */ /* 0x000fe40008000f00 */
[----:B------:R-:W-:-:S07]  /*a6e0*/  MOV R9, 0x80000000 ;  /* 0x8000000000097802 */ /* 0x000fce0000000f00 */
.L_x_89:
[----:B-1----:R1:W2:Y:S02]  /*a6f0*/  SYNCS.PHASECHK.TRANS64.TRYWAIT P0, [R2+URZ+0x30], R9 ;  /* 0x00003009020075a7 */ /* 0x0022a400080011ff */
[----:B--2---:R-:W-:Y:S05]  /*a700*/  @!P0 NANOSLEEP.SYNCS 0x989680 ;  /* 0x009896800000895d */ /* 0x004fea0003900000 */
[----:B------:R-:W2:Y:S02]  /*a710*/  @!P0 SYNCS.PHASECHK.TRANS64 P0, [R2+URZ+0x30], R9 ;  /* 0x00003009020085a7 */ /* 0x000ea400080010ff */
[----:B--2---:R-:W-:Y:S05]  /*a720*/  @!P0 BRA `(.L_x_89) ;  /* 0xfffffffc00f08947 */ /* 0x004fea000383ffff */
[----:B------:R-:W-:Y:S05]  /*a730*/  BRA `(.L_x_90) ;  /* 0xffffff8400f07947 */ /* 0x000fea000383ffff */
.L_x_32:
[----:B------:R-:W-:Y:S02]  /*a740*/  MOV R10, UR11 ;  /* 0x0000000b000a7c02 */ /* 0x000fe40008000f00 */
[----:B------:R-:W-:Y:S02]  /*a750*/  MOV R11, UR11 ;  /* 0x0000000b000b7c02 */ /* 0x000fe40008000f00 */
[----:B------:R-:W-:Y:S07]  /*a760*/  MOV R3, UR9 ;  /* 0x0000000900037c02 */ /* 0x000fee0008000f00 */
.L_x_91:
[----:B-1----:R1:W2:Y:S02]  /*a770*/  SYNCS.PHASECHK.TRANS64.TRYWAIT P0, [R3+URZ+0x28], R11 ;  /* 0x0000280b030075a7 */ /* 0x0022a400080011ff */
[----:B--2---:R-:W-:Y:S05]  /*a780*/  @!P0 NANOSLEEP.SYNCS 0x989680 ;  /* 0x009896800000895d */ /* 0x004fea0003900000 */
[----:B------:R-:W2:Y:S02]  /*a790*/  @!P0 SYNCS.PHASECHK.TRANS64 P0, [R3+URZ+0x28], R11 ;  /* 0x0000280b030085a7 */ /* 0x000ea400080010ff */
[----:B--2---:R-:W-:Y:S05]  /*a7a0*/  @!P0 BRA `(.L_x_91) ;  /* 0xfffffffc00f08947 */ /* 0x004fea000383ffff */
[----:B------:R-:W-:Y:S05]  /*a7b0*/  BRA `(.L_x_92) ;  /* 0xffffff8c00307947 */ /* 0x000fea000383ffff */
.L_x_34:
[----:B------:R-:W-:Y:S02]  /*a7c0*/  MOV R10, UR11 ;  /* 0x0000000b000a7c02 */ /* 0x000fe40008000f00 */
[----:B------:R-:W-:Y:S02]  /*a7d0*/  MOV R11, UR11 ;  /* 0x0000000b000b7c02 */ /* 0x000fe40008000f00 */
[----:B------:R-:W-:Y:S07]  /*a7e0*/  MOV R9, UR17 ;  /* 0x0000001100097c02 */ /* 0x000fee0008000f00 */
.L_x_93:
[----:B-1----:R1:W2:Y:S02]  /*a7f0*/  SYNCS.PHASECHK.TRANS64.TRYWAIT P0, [R9+URZ+0x30], R11 ;  /* 0x0000300b090075a7 */ /* 0x0022a400080011ff */
[----:B--2---:R-:W-:Y:S05]  /*a800*/  @!P0 NANOSLEEP.SYNCS 0x989680 ;  /* 0x009896800000895d */ /* 0x004fea0003900000 */
[----:B------:R-:W2:Y:S02]  /*a810*/  @!P0 SYNCS.PHASECHK.TRANS64 P0, [R9+URZ+0x30], R11 ;  /* 0x0000300b090085a7 */ /* 0x000ea400080010ff */
[----:B--2---:R-:W-:Y:S05]  /*a820*/  @!P0 BRA `(.L_x_93) ;  /* 0xfffffffc00f08947 */ /* 0x004fea000383ffff */
[----:B------:R-:W-:Y:S05]  /*a830*/  BRA `(.L_x_33) ;  /* 0xffffff8c00687947 */ /* 0x000fea000383ffff */
.L_x_35:
[----:B------:R-:W-:Y:S02]  /*a840*/  MOV R8, UR12 ;  /* 0x0000000c00087c02 */ /* 0x000fe40008000f00 */
[----:B------:R-:W-:Y:S02]  /*a850*/  MOV R9, UR12 ;  /* 0x0000000c00097c02 */ /* 0x000fe40008000f00 */
[----:B------:R-:W-:Y:S07]  /*a860*/  MOV R3, UR9 ;  /* 0x0000000900037c02 */ /* 0x000fee0008000f00 */
.L_x_94:
[----:B-1----:R1:W2:Y:S02]  /*a870*/  SYNCS.PHASECHK.TRANS64.TRYWAIT P0, [R3+URZ+0x28], R9 ;  /* 0x00002809030075a7 */ /* 0x0022a400080011ff */
[----:B--2---:R-:W-:Y:S05]  /*a880*/  @!P0 NANOSLEEP.SYNCS 0x989680 ;  /* 0x009896800000895d */ /* 0x004fea0003900000 */
[----:B------:R-:W2:Y:S02]  /*a890*/  @!P0 SYNCS.PHASECHK.TRANS64 P0, [R3+URZ+0x28], R9 ;  /* 0x00002809030085a7 */ /* 0x000ea400080010ff */
[----:B--2---:R-:W-:Y:S05]  /*a8a0*/  @!P0 BRA `(.L_x_94) ;  /* 0xfffffffc00f08947 */ /* 0x004fea000383ffff */
[----:B------:R-:W-:Y:S05]  /*a8b0*/  BRA `(.L_x_95) ;  /* 0xffffff8c00f47947 */ /* 0x000fea000383ffff */
.L_x_36:
[----:B------:R-:W-:Y:S02]  /*a8c0*/  MOV R8, UR11 ;  /* 0x0000000b00087c02 */ /* 0x000fe40008000f00 */
[----:B------:R-:W-:Y:S02]  /*a8d0*/  MOV R9, UR11 ;  /* 0x0000000b00097c02 */ /* 0x000fe40008000f00 */
[----:B------:R-:W-:Y:S07]  /*a8e0*/  MOV R3, UR9 ;  /* 0x0000000900037c02 */ /* 0x000fee0008000f00 */
.L_x_96:
[----:B-1----:R1:W2:Y:S02]  /*a8f0*/  SYNCS.PHASECHK.TRANS64.TRYWAIT P0, [R3+URZ+0x28], R9 ;  /* 0x00002809030075a7 */ /* 0x0022a400080011ff */
[----:B--2---:R-:W-:Y:S05]  /*a900*/  @!P0 NANOSLEEP.SYNCS 0x989680 ;  /* 0x009896800000895d */ /* 0x004fea0003900000 */
[----:B------:R-:W2:Y:S02]  /*a910*/  @!P0 SYNCS.PHASECHK.TRANS64 P0, [R3+URZ+0x28], R9 ;  /* 0x00002809030085a7 */ /* 0x000ea400080010ff */
[----:B--2---:R-:W-:Y:S05]  /*a920*/  @!P0 BRA `(.L_x_96) ;  /* 0xfffffffc00f08947 */ /* 0x004fea000383ffff */
[----:B------:R-:W-:Y:S05]  /*a930*/  BRA `(.L_x_97) ;  /* 0xffffff9000587947 */ /* 0x000fea000383ffff */
.L_x_38:
[----:B------:R-:W-:Y:S02]  /*a940*/  MOV R8, UR11 ;  /* 0x0000000b00087c02 */ /* 0x000fe40008000f00 */
[----:B------:R-:W-:Y:S02]  /*a950*/  MOV R9, UR11 ;  /* 0x0000000b00097c02 */ /* 0x000fe40008000f00 */
[----:B-1----:R-:W-:Y:S07]  /*a960*/  MOV R3, UR17 ;  /* 0x0000001100037c02 */ /* 0x002fee0008000f00 */
.L_x_98:
[----:B-1----:R1:W2:Y:S02]  /*a970*/  SYNCS.PHASECHK.TRANS64.TRYWAIT P0, [R3+URZ+0x30], R9 ;  /* 0x00003009030075a7 */ /* 0x0022a400080011ff */
[----:B--2---:R-:W-:Y:S05]  /*a980*/  @!P0 NANOSLEEP.SYNCS 0x989680 ;  /* 0x009896800000895d */ /* 0x004fea0003900000 */
[----:B------:R-:W2:Y:S02]  /*a990*/  @!P0 SYNCS.PHASECHK.TRANS64 P0, [R3+URZ+0x30], R9 ;  /* 0x00003009030085a7 */ /* 0x000ea400080010ff */
[----:B--2---:R-:W-:Y:S05]  /*a9a0*/  @!P0 BRA `(.L_x_98) ;  /* 0xfffffffc00f08947 */ /* 0x004fea000383ffff */
[----:B------:R-:W-:Y:S05]  /*a9b0*/  BRA `(.L_x_37) ;  /* 0xffffff9000907947 */ /* 0x000fea000383ffff */
.L_x_39:
[----:B------:R-:W-:Y:S02]  /*a9c0*/  MOV R8, UR7 ;  /* 0x0000000700087c02 */ /* 0x000fe40008000f00 */
[----:B------:R-:W-:Y:S02]  /*a9d0*/  MOV R9, UR7 ;  /* 0x0000000700097c02 */ /* 0x000fe40008000f00 */
[----:B------:R-:W-:Y:S07]  /*a9e0*/  MOV R3, UR4 ;  /* 0x0000000400037c02 */ /* 0x000fee0008000f00 */
.L_x_99:
[----:B-1----:R1:W2:Y:S02]  /*a9f0*/  SYNCS.PHASECHK.TRANS64.TRYWAIT P0, [R3+URZ+0x28], R9 ;  /* 0x00002809030075a7 */ /* 0x0022a400080011ff */
[----:B--2---:R-:W-:Y:S05]  /*aa00*/  @!P0 NANOSLEEP.SYNCS 0x989680 ;  /* 0x009896800000895d */ /* 0x004fea0003900000 */
[----:B------:R-:W2:Y:S02]  /*aa10*/  @!P0 SYNCS.PHASECHK.TRANS64 P0, [R3+URZ+0x28], R9 ;  /* 0x00002809030085a7 */ /* 0x000ea400080010ff */
[----:B--2---:R-:W-:Y:S05]  /*aa20*/  @!P0 BRA `(.L_x_99) ;  /* 0xfffffffc00f08947 */ /* 0x004fea000383ffff */
[----:B------:R-:W-:Y:S05]  /*aa30*/  BRA `(.L_x_100) ;  /* 0xffffff9000a47947 */ /* 0x000fea000383ffff */
.L_x_41:
[----:B------:R-:W-:Y:S02]  /*aa40*/  MOV R4, UR6 ;  /* 0x0000000600047c02 */ /* 0x000fe40008000f00 */
[----:B------:R-:W-:Y:S02]  /*aa50*/  MOV R5, UR6 ;  /* 0x0000000600057c02 */ /* 0x000fe40008000f00 */
[----:B------:R-:W-:-:S07]  /*aa60*/  MOV R2, UR5 ;  /* 0x0000000500027c02 */ /* 0x000fce0008000f00 */
.L_x_101:
[----:B-1----:R1:W2:Y:S02]  /*aa70*/  SYNCS.PHASECHK.TRANS64.TRYWAIT P0, [R2+URZ+0x28], R5 ;  /* 0x00002805020075a7 */ /* 0x0022a400080011ff */
[----:B--2---:R-:W-:Y:S05]  /*aa80*/  @!P0 NANOSLEEP.SYNCS 0x989680 ;  /* 0x009896800000895d */ /* 0x004fea0003900000 */
[----:B------:R-:W2:Y:S02]  /*aa90*/  @!P0 SYNCS.PHASECHK.TRANS64 P0, [R2+URZ+0x28], R5 ;  /* 0x00002805020085a7 */ /* 0x000ea400080010ff */
[----:B--2---:R-:W-:Y:S05]  /*aaa0*/  @!P0 BRA `(.L_x_101) ;  /* 0xfffffffc00f08947 */ /* 0x004fea000383ffff */
[----:B------:R-:W-:Y:S05]  /*aab0*/  BRA `(.L_x_102) ;  /* 0xffffff9400647947 */ /* 0x000fea000383ffff */
.L_x_43:
[----:B------:R-:W-:Y:S02]  /*aac0*/  MOV R4, UR6 ;  /* 0x0000000600047c02 */ /* 0x000fe40008000f00 */
[----:B------:R-:W-:Y:S02]  /*aad0*/  MOV R5, UR6 ;  /* 0x0000000600057c02 */ /* 0x000fe40008000f00 */
[----:B-1----:R-:W-:-:S07]  /*aae0*/  MOV R2, UR17 ;  /* 0x0000001100027c02 */ /* 0x002fce0008000f00 */
.L_x_103:
[----:B-1----:R1:W2:Y:S02]  /*aaf0*/  SYNCS.PHASECHK.TRANS64.TRYWAIT P0, [R2+URZ+0x30], R5 ;  /* 0x00003005020075a7 */ /* 0x0022a400080011ff */
[----:B--2---:R-:W-:Y:S05]  /*ab00*/  @!P0 NANOSLEEP.SYNCS 0x989680 ;  /* 0x009896800000895d */ /* 0x004fea0003900000 */
[----:B------:R-:W2:Y:S02]  /*ab10*/  @!P0 SYNCS.PHASECHK.TRANS64 P0, [R2+URZ+0x30], R5 ;  /* 0x00003005020085a7 */ /* 0x000ea400080010ff */
[----:B--2---:R-:W-:Y:S05]  /*ab20*/  @!P0 BRA `(.L_x_103) ;  /* 0xfffffffc00f08947 */ /* 0x004fea000383ffff */
[----:B------:R-:W-:Y:S05]  /*ab30*/  BRA `(.L_x_42) ;  /* 0xffffff9400a07947 */ /* 0x000fea000383ffff */
.L_x_44:
[----:B------:R-:W-:Y:S02]  /*ab40*/  MOV R4, UR18 ;  /* 0x0000001200047c02 */ /* 0x000fe40008000f00 */
[----:B------:R-:W-:Y:S02]  /*ab50*/  MOV R5, UR18 ;  /* 0x0000001200057c02 */ /* 0x000fe40008000f00 */
[----:B------:R-:W-:-:S07]  /*ab60*/  MOV R2, UR6 ;  /* 0x0000000600027c02 */ /* 0x000fce0008000f00 */
.L_x_104:
[----:B-1----:R1:W2:Y:S02]  /*ab70*/  SYNCS.PHASECHK.TRANS64.TRYWAIT P0, [R2+URZ+0x28], R5 ;  /* 0x00002805020075a7 */ /* 0x0022a400080011ff */
[----:B--2---:R-:W-:Y:S05]  /*ab80*/  @!P0 NANOSLEEP.SYNCS 0x989680 ;  /* 0x009896800000895d */ /* 0x004fea0003900000 */
[----:B------:R-:W2:Y:S02]  /*ab90*/  @!P0 SYNCS.PHASECHK.TRANS64 P0, [R2+URZ+0x28], R5 ;  /* 0x00002805020085a7 */ /* 0x000ea400080010ff */
[----:B--2---:R-:W-:Y:S05]  /*aba0*/  @!P0 BRA `(.L_x_104) ;  /* 0xfffffffc00f08947 */ /* 0x004fea000383ffff */
[----:B------:R-:W-:Y:S05]  /*abb0*/  BRA `(.L_x_105) ;  /* 0xffffff9400ec7947 */ /* 0x000fea000383ffff */
.L_x_45:
[----:B------:R-:W-:Y:S02]  /*abc0*/  MOV R4, UR5 ;  /* 0x0000000500047c02 */ /* 0x000fe40008000f00 */
[----:B------:R-:W-:Y:S02]  /*abd0*/  MOV R5, UR5 ;  /* 0x0000000500057c02 */ /* 0x000fe40008000f00 */
[----:B------:R-:W-:-:S07]  /*abe0*/  MOV R2, UR4 ;  /* 0x0000000400027c02 */ /* 0x000fce0008000f00 */
.L_x_106:
[----:B-1----:R1:W2:Y:S02]  /*abf0*/  SYNCS.PHASECHK.TRANS64.TRYWAIT P0, [R2+URZ+0x28], R5 ;  /* 0x00002805020075a7 */ /* 0x0022a400080011ff */
[----:B--2---:R-:W-:Y:S05]  /*ac00*/  @!P0 NANOSLEEP.SYNCS 0x989680 ;  /* 0x009896800000895d */ /* 0x004fea0003900000 */
[----:B------:R-:W2:Y:S02]  /*ac10*/  @!P0 SYNCS.PHASECHK.TRANS64 P0, [R2+URZ+0x28], R5 ;  /* 0x00002805020085a7 */ /* 0x000ea400080010ff */
[----:B--2---:R-:W-:Y:S05]  /*ac20*/  @!P0 BRA `(.L_x_106) ;  /* 0xfffffffc00f08947 */ /* 0x004fea000383ffff */
[----:B------:R-:W-:Y:S05]  /*ac30*/  BRA `(.L_x_107) ;  /* 0xffffff9800647947 */ /* 0x000fea000383ffff */
.L_x_46:
[----:B------:R-:W-:-:S07]  /*ac40*/  MOV R2, UR17 ;  /* 0x0000001100027c02 */ /* 0x000fce0008000f00 */
.L_x_108:
[----:B-1----:R1:W2:Y:S02]  /*ac50*/  SYNCS.PHASECHK.TRANS64.TRYWAIT P0, [R2+URZ+0x8], RZ ;  /* 0x000008ff020075a7 */ /* 0x0022a400080011ff */
[----:B--2---:R-:W-:Y:S05]  /*ac60*/  @!P0 NANOSLEEP.SYNCS 0x989680 ;  /* 0x009896800000895d */ /* 0x004fea0003900000 */
[----:B------:R-:W2:Y:S02]  /*ac70*/  @!P0 SYNCS.PHASECHK.TRANS64 P0, [R2+URZ+0x8], RZ ;  /* 0x000008ff020085a7 */ /* 0x000ea400080010ff */
[----:B--2---:R-:W-:Y:S05]  /*ac80*/  @!P0 BRA `(.L_x_108) ;  /* 0xfffffffc00f08947 */ /* 0x004fea000383ffff */
[----:B------:R-:W-:Y:S05]  /*ac90*/  BRA `(.L_x_109) ;  /* 0xffffff9800607947 */ /* 0x000fea000383ffff */
.L_x_48:
[----:B------:R-:W-:Y:S02]  /*aca0*/  MOV R2, UR6 ;  /* 0x0000000600027c02 */ /* 0x000fe40008000f00 */
[----:B------:R-:W-:Y:S02]  /*acb0*/  MOV R4, 0x80000000 ;  /* 0x8000000000047802 */ /* 0x000fe40000000f00 */
[----:B------:R-:W-:-:S07]  /*acc0*/  MOV R5, 0x80000000 ;  /* 0x8000000000057802 */ /* 0x000fce0000000f00 */
.L_x_110:
[----:B-1----:R1:W2:Y:S02]  /*acd0*/  SYNCS.PHASECHK.TRANS64.TRYWAIT P0, [R2+URZ+0x78], R5 ;  /* 0x00007805020075a7 */ /* 0x0022a400080011ff */
[----:B--2---:R-:W-:Y:S05]  /*ace0*/  @!P0 NANOSLEEP.SYNCS 0x989680 ;  /* 0x009896800000895d */ /* 0x004fea0003900000 */
[----:B------:R-:W2:Y:S02]  /*acf0*/  @!P0 SYNCS.PHASECHK.TRANS64 P0, [R2+URZ+0x78], R5 ;  /* 0x00007805020085a7 */ /* 0x000ea400080010ff */
[----:B--2---:R-:W-:Y:S05]  /*ad00*/  @!P0 BRA `(.L_x_110) ;  /* 0xfffffffc00f08947 */ /* 0x004fea000383ffff */
[----:B------:R-:W-:Y:S05]  /*ad10*/  BRA `(.L_x_111) ;  /* 0xffffff98007c7947 */ /* 0x000fea000383ffff */
.L_x_49:
[----:B-1----:R-:W-:-:S07]  /*ad20*/  MOV R2, UR6 ;  /* 0x0000000600027c02 */ /* 0x002fce0008000f00 */
.L_x_112:
[----:B-1----:R1:W2:Y:S02]  /*ad30*/  SYNCS.PHASECHK.TRANS64.TRYWAIT P0, [R2+URZ+0x40], RZ ;  /* 0x000040ff020075a7 */ /* 0x0022a400080011ff */
[----:B--2---:R-:W-:Y:S05]  /*ad40*/  @!P0 NANOSLEEP.SYNCS 0x989680 ;  /* 0x009896800000895d */ /* 0x004fea0003900000 */
[----:B------:R-:W2:Y:S02]  /*ad50*/  @!P0 SYNCS.PHASECHK.TRANS64 P0, [R2+URZ+0x40], RZ ;  /* 0x000040ff020085a7 */ /* 0x000ea400080010ff */
[----:B--2---:R-:W-:Y:S05]  /*ad60*/  @!P0 BRA `(.L_x_112) ;  /* 0xfffffffc00f08947 */ /* 0x004fea000383ffff */
[----:B------:R-:W-:Y:S05]  /*ad70*/  BRA `(.L_x_113) ;  /* 0xffffff9800ac7947 */ /* 0x000fea000383ffff */
.L_x_50:
[----:B------:R-:W-:-:S07]  /*ad80*/  MOV R4, UR6 ;  /* 0x0000000600047c02 */ /* 0x000fce0008000f00 */
.L_x_114:
[----:B-1----:R1:W2:Y:S02]  /*ad90*/  SYNCS.PHASECHK.TRANS64.TRYWAIT P0, [R4+URZ+0x78], RZ ;  /* 0x000078ff040075a7 */ /* 0x0022a400080011ff */
[----:B--2---:R-:W-:Y:S05]  /*ada0*/  @!P0 NANOSLEEP.SYNCS 0x989680 ;  /* 0x009896800000895d */ /* 0x004fea0003900000 */
[----:B------:R-:W2:Y:S02]  /*adb0*/  @!P0 SYNCS.PHASECHK.TRANS64 P0, [R4+URZ+0x78], RZ ;  /* 0x000078ff040085a7 */ /* 0x000ea400080010ff */
[----:B--2---:R-:W-:Y:S05]  /*adc0*/  @!P0 BRA `(.L_x_114) ;  /* 0xfffffffc00f08947 */ /* 0x004fea000383ffff */
[----:B------:R-:W-:Y:S05]  /*add0*/  BRA `(.L_x_115) ;  /* 0xffffffc000007947 */ /* 0x000fea000383ffff */
.L_x_52:
[----:B------:R-:W-:Y:S02]  /*ade0*/  MOV R2, UR6 ;  /* 0x0000000600027c02 */ /* 0x000fe40008000f00 */
[----:B------:R-:W-:-:S07]  /*adf0*/  MOV R5, R4 ;  /* 0x0000000400057202 */ /* 0x000fce0000000f00 */
.L_x_116:
[----:B-1----:R1:W2:Y:S02]  /*ae00*/  SYNCS.PHASECHK.TRANS64.TRYWAIT P0, [R2+URZ+0x40], R5 ;  /* 0x00004005020075a7 */ /* 0x0022a400080011ff */
[----:B--2---:R-:W-:Y:S05]  /*ae10*/  @!P0 NANOSLEEP.SYNCS 0x989680 ;  /* 0x009896800000895d */ /* 0x004fea0003900000 */
[----:B------:R-:W2:Y:S02]  /*ae20*/  @!P0 SYNCS.PHASECHK.TRANS64 P0, [R2+URZ+0x40], R5 ;  /* 0x00004005020085a7 */ /* 0x000ea400080010ff */
[----:B--2---:R-:W-:Y:S05]  /*ae30*/  @!P0 BRA `(.L_x_116) ;  /* 0xfffffffc00f08947 */ /* 0x004fea000383ffff */
[----:B------:R-:W-:Y:S05]  /*ae40*/  BRA `(.L_x_117) ;  /* 0xffffffc000247947 */ /* 0x000fea000383ffff */
.L_x_53:
[----:B------:R-:W-:Y:S02]  /*ae50*/  MOV R4, UR6 ;  /* 0x0000000600047c02 */ /* 0x000fe40008000f00 */
[----:B------:R-:W-:-:S07]  /*ae60*/  MOV R46, R47 ;  /* 0x0000002f002e7202 */ /* 0x000fce0000000f00 */
.L_x_118:
[----:B-1----:R1:W2:Y:S02]  /*ae70*/  SYNCS.PHASECHK.TRANS64.TRYWAIT P0, [R4+URZ+0x78], R47 ;  /* 0x0000782f040075a7 */ /* 0x0022a400080011ff */
[----:B--2---:R-:W-:Y:S05]  /*ae80*/  @!P0 NANOSLEEP.SYNCS 0x989680 ;  /* 0x009896800000895d */ /* 0x004fea0003900000 */
[----:B------:R-:W2:Y:S02]  /*ae90*/  @!P0 SYNCS.PHASECHK.TRANS64 P0, [R4+URZ+0x78], R47 ;  /* 0x0000782f040085a7 */ /* 0x000ea400080010ff */
[----:B--2---:R-:W-:Y:S05]  /*aea0*/  @!P0 BRA `(.L_x_118) ;  /* 0xfffffffc00f08947 */ /* 0x004fea000383ffff */
[----:B------:R-:W-:Y:S05]  /*aeb0*/  BRA `(.L_x_119) ;  /* 0xffffffd400a47947 */ /* 0x000fea000383ffff */
.L_x_55:
[----:B------:R-:W-:Y:S02]  /*aec0*/  MOV R3, UR4 ;  /* 0x0000000400037c02 */ /* 0x000fe40008000f00 */
[----:B------:R-:W-:-:S07]  /*aed0*/  MOV R161, R160 ;  /* 0x000000a000a17202 */ /* 0x000fce0000000f00 */
.L_x_120:
[----:B--2---:R2:W3:Y:S02]  /*aee0*/  SYNCS.PHASECHK.TRANS64.TRYWAIT P0, [R3+URZ+0x78], R161 ;  /* 0x000078a1030075a7 */ /* 0x0044e400080011ff */
[----:B---3--:R-:W-:Y:S05]  /*aef0*/  @!P0 NANOSLEEP.SYNCS 0x989680 ;  /* 0x009896800000895d */ /* 0x008fea0003900000 */
[----:B------:R-:W3:Y:S02]  /*af00*/  @!P0 SYNCS.PHASECHK.TRANS64 P0, [R3+URZ+0x78], R161 ;  /* 0x000078a1030085a7 */ /* 0x000ee400080010ff */
[----:B---3--:R-:W-:Y:S05]  /*af10*/  @!P0 BRA `(.L_x_120) ;  /* 0xfffffffc00f08947 */ /* 0x008fea000383ffff */
[----:B------:R-:W-:Y:S05]  /*af20*/  BRA `(.L_x_121) ;  /* 0xffffffd800dc7947 */ /* 0x000fea000383ffff */
.L_x_59:
[----:B-1----:R1:W2:Y:S02]  /*af30*/  SYNCS.PHASECHK.TRANS64.TRYWAIT P0, [R3+URZ+0x60], RZ ;  /* 0x000060ff030075a7 */ /* 0x0022a400080011ff */
[----:B--2---:R-:W-:Y:S05]  /*af40*/  @!P0 NANOSLEEP.SYNCS 0x989680 ;  /* 0x009896800000895d */ /* 0x004fea0003900000 */
[----:B------:R-:W2:Y:S02]  /*af50*/  @!P0 SYNCS.PHASECHK.TRANS64 P0, [R3+URZ+0x60], RZ ;  /* 0x000060ff030085a7 */ /* 0x000ea400080010ff */
[----:B--2---:R-:W-:Y:S05]  /*af60*/  @!P0 BRA `(.L_x_59) ;  /* 0xfffffffc00f08947 */ /* 0x004fea000383ffff */
[----:B------:R-:W-:Y:S05]  /*af70*/  BRA `(.L_x_122) ;  /* 0xffffffe4000c7947 */ /* 0x000fea000383ffff */
.L_x_60:
[----:B------:R-:W-:Y:S01]  /*af80*/  HFMA2 R4, -RZ, RZ, -0.0 , 0 ;  /* 0x80000000ff047431 */ /* 0x000fe200000001ff */
[----:B------:R-:W-:-:S07]  /*af90*/  MOV R5, 0x80000000 ;  /* 0x8000000000057802 */ /* 0x000fce0000000f00 */
.L_x_123:
[----:B--2---:R2:W4:Y:S02]  /*afa0*/  SYNCS.PHASECHK.TRANS64.TRYWAIT P0, [R3+URZ+0x88], R5 ;  /* 0x00008805030075a7 */ /* 0x00452400080011ff */
[----:B----4-:R-:W-:Y:S05]  /*afb0*/  @!P0 NANOSLEEP.SYNCS 0x989680 ;  /* 0x009896800000895d */ /* 0x010fea0003900000 */
[----:B------:R-:W4:Y:S02]  /*afc0*/  @!P0 SYNCS.PHASECHK.TRANS64 P0, [R3+URZ+0x88], R5 ;  /* 0x00008805030085a7 */ /* 0x000f2400080010ff */
[----:B----4-:R-:W-:Y:S05]  /*afd0*/  @!P0 BRA `(.L_x_123) ;  /* 0xfffffffc00f08947 */ /* 0x010fea000383ffff */
[----:B------:R-:W-:Y:S05]  /*afe0*/  BRA `(.L_x_124) ;  /* 0xffffffe4000c7947 */ /* 0x000fea000383ffff */
.L_x_63:
[----:B--2---:R2:W3:Y:S02]  /*aff0*/  SYNCS.PHASECHK.TRANS64.TRYWAIT P0, [R3+URZ+0x88], RZ ;  /* 0x000088ff030075a7 */ /* 0x0044e400080011ff */
[----:B---3--:R-:W-:Y:S05]  /*b000*/  @!P0 NANOSLEEP.SYNCS 0x989680 ;  /* 0x009896800000895d */ /* 0x008fea0003900000 */
[----:B------:R-:W3:Y:S02]  /*b010*/  @!P0 SYNCS.PHASECHK.TRANS64 P0, [R3+URZ+0x88], RZ ;  /* 0x000088ff030085a7 */ /* 0x000ee400080010ff */
[----:B---3--:R-:W-:Y:S05]  /*b020*/  @!P0 BRA `(.L_x_63) ;  /* 0xfffffffc00f08947 */ /* 0x008fea000383ffff */
[----:B------:R-:W-:Y:S05]  /*b030*/  BRA `(.L_x_125) ;  /* 0xfffffff000207947 */ /* 0x000fea000383ffff */
        .weak           $__internal_0_$__cuda_sm10x_tcgen05_guardrail_trap_col_being_dealloced_not_returned_by_alloc
        .type           $__internal_0_$__cuda_sm10x_tcgen05_guardrail_trap_col_being_dealloced_not_returned_by_alloc,@function
        .size           $__internal_0_$__cuda_sm10x_tcgen05_guardrail_trap_col_being_dealloced_not_returned_by_alloc,($__internal_1_$__cuda_sm10x_tcgen05_guardrail_trap_phase_invalid_during_alloc - $__internal_0_$__cuda_sm10x_tcgen05_guardrail_trap_col_being_dealloced_not_returned_by_alloc)
$__internal_0_$__cuda_sm10x_tcgen05_guardrail_trap_col_being_dealloced_not_returned_by_alloc:
[----:B------:R-:W-:Y:S05]  /*b040*/  BPT.TRAP 0x1 ;  /* 0x000000040000795c */ /* 0x000fea0000300000 */
[----:B------:R-:W-:-:S04]  /*b050*/  HFMA2 R3, -RZ, RZ, 0, 0 ;  /* 0x00000000ff037431 */ /* 0x000fc800000001ff */
[----:B------:R-:W-:Y:S05]  /*b060*/  RET.REL.NODEC R2 `(kernel_cutlass_kernel_flash_attncuteflash_fwd_sm100FlashAttentionForwardSm100_object_at__tensor0000o19211101213_tensor0000o19211101213_tensor0000o12810111213_tensor0000o12811101213_tensor_0) ;  /* 0xffffff4c02e47950 */ /* 0x000fea0003c3ffff */
        .weak           $__internal_1_$__cuda_sm10x_tcgen05_guardrail_trap_phase_invalid_during_alloc
        .type           $__internal_1_$__cuda_sm10x_tcgen05_guardrail_trap_phase_invalid_during_alloc,@function
        .size           $__internal_1_$__cuda_sm10x_tcgen05_guardrail_trap_phase_invalid_during_alloc,($__internal_2_$__cuda_sm10x_tcgen05_guardrail_trap_unallocated_columns_being_dealloced - $__internal_1_$__cuda_sm10x_tcgen05_guardrail_trap_phase_invalid_during_alloc)
$__internal_1_$__cuda_sm10x_tcgen05_guardrail_trap_phase_invalid_during_alloc:
[----:B------:R-:W-:Y:S05]  /*b070*/  BPT.TRAP 0x1 ;  /* 0x000000040000795c */ /* 0x000fea0000300000 */
[----:B------:R-:W-:-:S04]  /*b080*/  MOV R3, 0x0 ;  /* 0x0000000000037802 */ /* 0x000fc80000000f00 */
[----:B------:R-:W-:Y:S05]  /*b090*/  RET.REL.NODEC R2 `(kernel_cutlass_kernel_flash_attncuteflash_fwd_sm100FlashAttentionForwardSm100_object_at__tensor0000o19211101213_tensor0000o19211101213_tensor0000o12810111213_tensor0000o12811101213_tensor_0) ;  /* 0xffffff4c02d87950 */ /* 0x000fea0003c3ffff */
        .weak           $__internal_2_$__cuda_sm10x_tcgen05_guardrail_trap_unallocated_columns_being_dealloced
        .type           $__internal_2_$__cuda_sm10x_tcgen05_guardrail_trap_unallocated_columns_being_dealloced,@function
        .size           $__internal_2_$__cuda_sm10x_tcgen05_guardrail_trap_unallocated_columns_being_dealloced,(.L_x_141 - $__internal_2_$__cuda_sm10x_tcgen05_guardrail_trap_unallocated_columns_being_dealloced)
$__internal_2_$__cuda_sm10x_tcgen05_guardrail_trap_unallocated_columns_being_dealloced:
[----:B------:R-:W-:Y:S05]  /*b0a0*/  BPT.TRAP 0x1 ;  /* 0x000000040000795c */ /* 0x000fea0000300000 */
[----:B------:R-:W-:-:S04]  /*b0b0*/  HFMA2 R3, -RZ, RZ, 0, 0 ;  /* 0x00000000ff037431 */ /* 0x000fc800000001ff */
[----:B------:R-:W-:Y:S05]  /*b0c0*/  RET.REL.NODEC R2 `(kernel_cutlass_kernel_flash_attncuteflash_fwd_sm100FlashAttentionForwardSm100_object_at__tensor0000o19211101213_tensor0000o19211101213_tensor0000o12810111213_tensor0000o12811101213_tensor_0) ;  /* 0xffffff4c02cc7950 */ /* 0x000fea0003c3ffff */
.L_x_126:
[----:B------:R-:W-:-:S00]  /*b0d0*/  BRA `(.L_x_126) ;  /* 0xfffffffc00fc7947 */ /* 0x000fc0000383ffff */
[----:B------:R-:W-:-:S00]  /*b0e0*/  NOP ;  /* 0x0000000000007918 */ /* 0x000fc00000000000 */
        /* <DEDUP_REMOVED lines=9> */
.L_x_141:


//--------------------- .nv.shared.kernel_cutlass_kernel_flash_attncuteflash_fwd_sm100FlashAttentionForwardSm100_object_at__tensor0000o19211101213_tensor0000o19211101213_tensor0000o12810111213_tensor0000o12811101213_tensor_0 --------------------------
	.section	.nv.shared.kernel_cutlass_kernel_flash_attncuteflash_fwd_sm100FlashAttentionForwardSm100_object_at__tensor0000o19211101213_tensor0000o19211101213_tensor0000o12810111213_tensor0000o12811101213_tensor_0,"aw",@nobits
	.sectionflags	@""
	.align	1024
	.zero		1024


//--------------------- .nv.shared.reserved.0     --------------------------
	.section	.nv.shared.reserved.0,"aw",@nobits
	.align	8
	.weak		__nv_reservedSMEM_offset_0_alias
	.size		__nv_reservedSMEM_offset_0_alias, 0, 64
	.other		__nv_reservedSMEM_offset_0_alias,@"STO_CUDA_RESERVED_SHARED STV_DEFAULT"
__nv_reservedSMEM_offset_0_alias:
	.zero		0
.nv.shared.reserved.0:
	.zero		64
	.weak		__nv_reservedSMEM_allocation_phase
	.type		__nv_reservedSMEM_allocation_phase,@object
	.size		__nv_reservedSMEM_allocation_phase,(.L_0 - __nv_reservedSMEM_allocation_phase)
__nv_reservedSMEM_allocation_phase:
	.zero		1
.L_0:
	.zero		7
	.weak		__nv_reservedSMEM_devtool_atexit_pc
	.type		__nv_reservedSMEM_devtool_atexit_pc,@object
	.size		__nv_reservedSMEM_devtool_atexit_pc,(__nv_reservedSMEM_allocation_mask - __nv_reservedSMEM_devtool_atexit_pc)
__nv_reservedSMEM_devtool_atexit_pc:
	.zero		8
	.weak		__nv_reservedSMEM_allocation_mask
	.type		__nv_reservedSMEM_allocation_mask,@object
	.size		__nv_reservedSMEM_allocation_mask,(.L_2 - __nv_reservedSMEM_allocation_mask)
__nv_reservedSMEM_allocation_mask:
	.zero		4
.L_2:


//--------------------- .nv.constant0.kernel_cutlass_kernel_flash_attncuteflash_fwd_sm100FlashAttentionForwardSm100_object_at__tensor0000o19211101213_tensor0000o19211101213_tensor0000o12810111213_tensor0000o12811101213_tensor_0 --------------------------
	.section	.nv.constant0.kernel_cutlass_kernel_flash_attncuteflash_fwd_sm100FlashAttentionForwardSm100_object_at__tensor0000o19211101213_tensor0000o19211101213_tensor0000o12810111213_tensor0000o12811101213_tensor_0,"a",@progbits
	.sectionflags	@""
	.align	4
.nv.constant0.kernel_cutlass_kernel_flash_attncuteflash_fwd_sm100FlashAttentionForwardSm100_object_at__tensor0000o19211101213_tensor0000o19211101213_tensor0000o12810111213_tensor0000o12811101213_tensor_0:
	.zero		1580


//--------------------- SYMBOLS --------------------------

	.type		.nv.reservedSmem.offset0,@object
	.size		.nv.reservedSmem.offset0,0x4
	.type		.nv.reservedSmem.cap,@object
	.size		.nv.reservedSmem.cap,0x4
